	.target	sm_90a

	.elftype	@"ET_EXEC"


//--------------------- .note.nv.tkinfo           --------------------------
	.section	.note.nv.tkinfo,"",@"SHT_NOTE"
	.sectionflags	@"SHF_NOTE_NV_TKINFO"
	.tkinfo
        /*0018*/ 	.word	0x00000002
        /*0030*/ 	.string	""
        /*0030*/ 	.string	"ptxas"
        /*0030*/ 	.string	"Cuda compilation tools, release 13.0, V13.0.88"
        /*0030*/ 	.string	"Build cuda_13.0.r13.0/compiler.36424714_0"
        /*0030*/ 	.string	"-arch sm_90a -m 64 "



//--------------------- .note.nv.cuinfo           --------------------------
	.section	.note.nv.cuinfo,"",@"SHT_NOTE"
	.sectionflags	@"SHF_NOTE_NV_CUINFO"
        /*0018*/ 	.short	0x0002
        /*001a*/ 	.short	0x005a
        /*001c*/ 	.short	0x0082
	.zero		2


//--------------------- .nv.info                  --------------------------
	.section	.nv.info,"",@"SHT_CUDA_INFO"
	.align	4


	//----- nvinfo : EIATTR_REGCOUNT
	.align		4
        /*0000*/ 	.byte	0x04, 0x2f
        /*0002*/ 	.short	(.L_15 - .L_14)
	.align		4
.L_14:
        /*0004*/ 	.word	index@(_ZN7cutlass13device_kernelINS_4gemm6kernel13GemmUniversalIN4cute5tupleIJiiiiEEENS1_10collective13CollectiveMmaINS1_34MainloopSm90TmaGmmaWarpSpecializedILi9ENS5_IJNS4_1CILi2EEENSA_ILi1EEESC_EEENS1_32KernelTmaWarpSpecializedPingpongEEENS5_IJNSA_ILi64EEENSA_ILi128EEENSA_ILi32EEEEEENS_10tfloat32_tENS5_IJlSC_lEEESK_SL_NS4_8TiledMMAINS4_8MMA_AtomIJNS4_4SM904GMMA30MMA_64x128x8_F32TF32TF32_SS_TNILNSP_7ScaleInE1ELSR_1EEEEEENS4_6LayoutINS5_IJSC_SC_SC_EEENS5_IJNSA_ILi0EEESW_SW_EEEEENS5_IJNS4_10UnderscoreESZ_SZ_EEEEENS4_13SM90_TMA_LOADENS4_14ComposedLayoutINS4_7SwizzleILi3ELi4ELi3EEENS4_18smem_ptr_flag_bitsILi32EEENSU_INS5_IJNSA_ILi8EEESI_EEENS5_IJSI_SC_EEEEEEEvNS4_8identityENS4_23SM90_TMA_LOAD_MULTICASTES1C_vS1D_EENS_8epilogue10collective6detail29Sm90TmaWarpSpecializedAdapterINS1H_15DefaultEpilogueISK_SL_SL_NS1G_6thread17LinearCombinationISK_Li1EffLNS1L_9ScaleType4KindE0ELNS_15FloatRoundStyleE2ESK_EENS1_15EpilogueDefaultEEEEEvvEEEEvNT_6ParamsE)
        /*0008*/ 	.word	0x000000a8


	//----- nvinfo : EIATTR_FRAME_SIZE
	.align		4
.L_15:
        /*000c*/ 	.byte	0x04, 0x11
        /*000e*/ 	.short	(.L_17 - .L_16)
	.align		4
.L_16:
        /*0010*/ 	.word	index@(_ZN7cutlass13device_kernelINS_4gemm6kernel13GemmUniversalIN4cute5tupleIJiiiiEEENS1_10collective13CollectiveMmaINS1_34MainloopSm90TmaGmmaWarpSpecializedILi9ENS5_IJNS4_1CILi2EEENSA_ILi1EEESC_EEENS1_32KernelTmaWarpSpecializedPingpongEEENS5_IJNSA_ILi64EEENSA_ILi128EEENSA_ILi32EEEEEENS_10tfloat32_tENS5_IJlSC_lEEESK_SL_NS4_8TiledMMAINS4_8MMA_AtomIJNS4_4SM904GMMA30MMA_64x128x8_F32TF32TF32_SS_TNILNSP_7ScaleInE1ELSR_1EEEEEENS4_6LayoutINS5_IJSC_SC_SC_EEENS5_IJNSA_ILi0EEESW_SW_EEEEENS5_IJNS4_10UnderscoreESZ_SZ_EEEEENS4_13SM90_TMA_LOADENS4_14ComposedLayoutINS4_7SwizzleILi3ELi4ELi3EEENS4_18smem_ptr_flag_bitsILi32EEENSU_INS5_IJNSA_ILi8EEESI_EEENS5_IJSI_SC_EEEEEEEvNS4_8identityENS4_23SM90_TMA_LOAD_MULTICASTES1C_vS1D_EENS_8epilogue10collective6detail29Sm90TmaWarpSpecializedAdapterINS1H_15DefaultEpilogueISK_SL_SL_NS1G_6thread17LinearCombinationISK_Li1EffLNS1L_9ScaleType4KindE0ELNS_15FloatRoundStyleE2ESK_EENS1_15EpilogueDefaultEEEEEvvEEEEvNT_6ParamsE)
        /*0014*/ 	.word	0x00000008


	//----- nvinfo : EIATTR_MIN_STACK_SIZE
	.align		4
.L_17:
        /*0018*/ 	.byte	0x04, 0x12
        /*001a*/ 	.short	(.L_19 - .L_18)
	.align		4
.L_18:
        /*001c*/ 	.word	index@(_ZN7cutlass13device_kernelINS_4gemm6kernel13GemmUniversalIN4cute5tupleIJiiiiEEENS1_10collective13CollectiveMmaINS1_34MainloopSm90TmaGmmaWarpSpecializedILi9ENS5_IJNS4_1CILi2EEENSA_ILi1EEESC_EEENS1_32KernelTmaWarpSpecializedPingpongEEENS5_IJNSA_ILi64EEENSA_ILi128EEENSA_ILi32EEEEEENS_10tfloat32_tENS5_IJlSC_lEEESK_SL_NS4_8TiledMMAINS4_8MMA_AtomIJNS4_4SM904GMMA30MMA_64x128x8_F32TF32TF32_SS_TNILNSP_7ScaleInE1ELSR_1EEEEEENS4_6LayoutINS5_IJSC_SC_SC_EEENS5_IJNSA_ILi0EEESW_SW_EEEEENS5_IJNS4_10UnderscoreESZ_SZ_EEEEENS4_13SM90_TMA_LOADENS4_14ComposedLayoutINS4_7SwizzleILi3ELi4ELi3EEENS4_18smem_ptr_flag_bitsILi32EEENSU_INS5_IJNSA_ILi8EEESI_EEENS5_IJSI_SC_EEEEEEEvNS4_8identityENS4_23SM90_TMA_LOAD_MULTICASTES1C_vS1D_EENS_8epilogue10collective6detail29Sm90TmaWarpSpecializedAdapterINS1H_15DefaultEpilogueISK_SL_SL_NS1G_6thread17LinearCombinationISK_Li1EffLNS1L_9ScaleType4KindE0ELNS_15FloatRoundStyleE2ESK_EENS1_15EpilogueDefaultEEEEEvvEEEEvNT_6ParamsE)
        /*0020*/ 	.word	0x00000008
.L_19:


//--------------------- .nv.compat                --------------------------
	.section	.nv.compat,"",@"SHT_CUDA_COMPAT_INFO"
	.align	4
        /*0000*/ 	.byte	0x02, 0x09, 0x01, 0x00, 0x02, 0x02, 0x04, 0x00, 0x02, 0x05, 0x05, 0x00, 0x03, 0x07, 0x01, 0x01
        /*0010*/ 	.byte	0x02, 0x03, 0x01, 0x00, 0x02, 0x06, 0x01, 0x00, 0x04, 0x0b, 0x08, 0x00, 0x00, 0x00, 0x00, 0x00
        /*0020*/ 	.byte	0x00, 0x00, 0x00, 0x00


//--------------------- .nv.info._ZN7cutlass13device_kernelINS_4gemm6kernel13GemmUniversalIN4cute5tupleIJiiiiEEENS1_10collective13CollectiveMmaINS1_34MainloopSm90TmaGmmaWarpSpecializedILi9ENS5_IJNS4_1CILi2EEENSA_ILi1EEESC_EEENS1_32KernelTmaWarpSpecializedPingpongEEENS5_IJNSA_ILi64EEENSA_ILi128EEENSA_ILi32EEEEEENS_10tfloat32_tENS5_IJlSC_lEEESK_SL_NS4_8TiledMMAINS4_8MMA_AtomIJNS4_4SM904GMMA30MMA_64x128x8_F32TF32TF32_SS_TNILNSP_7ScaleInE1ELSR_1EEEEEENS4_6LayoutINS5_IJSC_SC_SC_EEENS5_IJNSA_ILi0EEESW_SW_EEEEENS5_IJNS4_10UnderscoreESZ_SZ_EEEEENS4_13SM90_TMA_LOADENS4_14ComposedLayoutINS4_7SwizzleILi3ELi4ELi3EEENS4_18smem_ptr_flag_bitsILi32EEENSU_INS5_IJNSA_ILi8EEESI_EEENS5_IJSI_SC_EEEEEEEvNS4_8identityENS4_23SM90_TMA_LOAD_MULTICASTES1C_vS1D_EENS_8epilogue10collective6detail29Sm90TmaWarpSpecializedAdapterINS1H_15DefaultEpilogueISK_SL_SL_NS1G_6thread17LinearCombinationISK_Li1EffLNS1L_9ScaleType4KindE0ELNS_15FloatRoundStyleE2ESK_EENS1_15EpilogueDefaultEEEEEvvEEEEvNT_6ParamsE --------------------------
	.section	.nv.info._ZN7cutlass13device_kernelINS_4gemm6kernel13GemmUniversalIN4cute5tupleIJiiiiEEENS1_10collective13CollectiveMmaINS1_34MainloopSm90TmaGmmaWarpSpecializedILi9ENS5_IJNS4_1CILi2EEENSA_ILi1EEESC_EEENS1_32KernelTmaWarpSpecializedPingpongEEENS5_IJNSA_ILi64EEENSA_ILi128EEENSA_ILi32EEEEEENS_10tfloat32_tENS5_IJlSC_lEEESK_SL_NS4_8TiledMMAINS4_8MMA_AtomIJNS4_4SM904GMMA30MMA_64x128x8_F32TF32TF32_SS_TNILNSP_7ScaleInE1ELSR_1EEEEEENS4_6LayoutINS5_IJSC_SC_SC_EEENS5_IJNSA_ILi0EEESW_SW_EEEEENS5_IJNS4_10UnderscoreESZ_SZ_EEEEENS4_13SM90_TMA_LOADENS4_14ComposedLayoutINS4_7SwizzleILi3ELi4ELi3EEENS4_18smem_ptr_flag_bitsILi32EEENSU_INS5_IJNSA_ILi8EEESI_EEENS5_IJSI_SC_EEEEEEEvNS4_8identityENS4_23SM90_TMA_LOAD_MULTICASTES1C_vS1D_EENS_8epilogue10collective6detail29Sm90TmaWarpSpecializedAdapterINS1H_15DefaultEpilogueISK_SL_SL_NS1G_6thread17LinearCombinationISK_Li1EffLNS1L_9ScaleType4KindE0ELNS_15FloatRoundStyleE2ESK_EENS1_15EpilogueDefaultEEEEEvvEEEEvNT_6ParamsE,"",@"SHT_CUDA_INFO"
	.sectionflags	@""
	.align	4


	//----- nvinfo : EIATTR_CUDA_API_VERSION
	.align		4
        /*0000*/ 	.byte	0x04, 0x37
        /*0002*/ 	.short	(.L_21 - .L_20)
.L_20:
        /*0004*/ 	.word	0x00000082


	//----- nvinfo : EIATTR_KPARAM_INFO
	.align		4
.L_21:
        /*0008*/ 	.byte	0x04, 0x17
        /*000a*/ 	.short	(.L_23 - .L_22)
.L_22:
        /*000c*/ 	.word	0x00000000
        /*0010*/ 	.short	0x0000
        /*0012*/ 	.short	0x0070
        /*0014*/ 	.byte	0x00, 0xf0, 0x01, 0x10


	//----- nvinfo : EIATTR_SPARSE_MMA_MASK
	.align		4
.L_23:
        /*0018*/ 	.byte	0x03, 0x50
        /*001a*/ 	.short	0x0000


	//----- nvinfo : EIATTR_MAXREG_COUNT
	.align		4
        /*001c*/ 	.byte	0x03, 0x1b
        /*001e*/ 	.short	0x00a8


	//----- nvinfo : EIATTR_NUM_BARRIERS
	.align		4
        /*0020*/ 	.byte	0x02, 0x4c
        /*0022*/ 	.byte	0x01
	.zero		1


	//----- nvinfo : EIATTR_EXTERNS
	.align		4
        /*0024*/ 	.byte	0x04, 0x0f
        /*0026*/ 	.short	(.L_25 - .L_24)


	//   ....[0]....
	.align		4
.L_24:
        /*0028*/ 	.word	index@(__assertfail)


	//----- nvinfo : EIATTR_ANNOTATIONS
	.align		4
.L_25:
        /*002c*/ 	.byte	0x04, 0x55
        /*002e*/ 	.short	(.L_27 - .L_26)


	//   ....[0]....
.L_26:
        /*0030*/ 	.word	0x00000001
        /*0034*/ 	.byte	0x80, 0x0e, 0x00, 0x00, 0x01, 0x00, 0x00, 0x00, 0x30, 0x15, 0x00, 0x00, 0x01, 0x00, 0x00, 0x00
        /*0044*/ 	.byte	0x30, 0x64, 0x00, 0x00, 0x01, 0x00, 0x00, 0x00, 0x60, 0x70, 0x00, 0x00


	//----- nvinfo : EIATTR_MERCURY_ISA_VERSION
	.align		4
.L_27:
        /*0050*/ 	.byte	0x03, 0x5f
        /*0052*/ 	.short	0x0101


	//----- nvinfo : EIATTR_INT_WARP_WIDE_INSTR_OFFSETS
	.align		4
        /*0054*/ 	.byte	0x04, 0x31
        /*0056*/ 	.short	(.L_29 - .L_28)


	//   ....[0]....
.L_28:
        /*0058*/ 	.word	0x000005c0


	//   ....[1]....
        /*005c*/ 	.word	0x000005e0


	//   ....[2]....
        /*0060*/ 	.word	0x00000600


	//   ....[3]....
        /*0064*/ 	.word	0x000006c0


	//   ....[4]....
        /*0068*/ 	.word	0x000006e0


	//   ....[5]....
        /*006c*/ 	.word	0x00000740


	//   ....[6]....
        /*0070*/ 	.word	0x00000850


	//   ....[7]....
        /*0074*/ 	.word	0x00000880


	//   ....[8]....
        /*0078*/ 	.word	0x000021f0


	//----- nvinfo : EIATTR_COOP_GROUP_MASK_REGIDS
	.align		4
.L_29:
        /*007c*/ 	.byte	0x04, 0x29
        /*007e*/ 	.short	(.L_31 - .L_30)


	//   ....[0]....
.L_30:
        /*0080*/ 	.word	0xffffffff


	//   ....[1]....
        /*0084*/ 	.word	0xffffffff


	//   ....[2]....
        /*0088*/ 	.word	0xffffffff


	//   ....[3]....
        /*008c*/ 	.word	0xffffffff


	//   ....[4]....
        /*0090*/ 	.word	0xffffffff


	//   ....[5]....
        /*0094*/ 	.word	0xffffffff


	//   ....[6]....
        /*0098*/ 	.word	0xffffffff


	//----- nvinfo : EIATTR_COOP_GROUP_INSTR_OFFSETS
	.align		4
.L_31:
        /*009c*/ 	.byte	0x04, 0x28
        /*009e*/ 	.short	(.L_33 - .L_32)


	//   ....[0]....
.L_32:
        /*00a0*/ 	.word	0x00000070


	//   ....[1]....
        /*00a4*/ 	.word	0x00000080


	//   ....[2]....
        /*00a8*/ 	.word	0x00000140


	//   ....[3]....
        /*00ac*/ 	.word	0x000003a0


	//   ....[4]....
        /*00b0*/ 	.word	0x000003e0


	//   ....[5]....
        /*00b4*/ 	.word	0x00000460


	//   ....[6]....
        /*00b8*/ 	.word	0x00000a30


	//----- nvinfo : EIATTR_REG_RECONFIG
	.align		4
.L_33:
        /*00bc*/ 	.byte	0x01, 0x54
	.zero		2


	//----- nvinfo : EIATTR_SYSCALL_OFFSETS
	.align		4
        /*00c0*/ 	.byte	0x04, 0x46
        /*00c2*/ 	.short	(.L_35 - .L_34)


	//   ....[0]....
.L_34:
        /*00c4*/ 	.word	0x000019a0


	//----- nvinfo : EIATTR_MBARRIER_INSTR_OFFSETS
	.align		4
.L_35:
        /*00c8*/ 	.byte	0x04, 0x39
        /*00ca*/ 	.short	(.L_37 - .L_36)


	//   ....[0]....
.L_36:
        /*00cc*/ 	.word	0x00000260
        /*00d0*/ 	.word	0x000000ff
        /*00d4*/ 	.word	0x00000000
        /*00d8*/ 	.short	0x0100
        /*00da*/ 	.byte	0x08
	.zero		1


	//   ....[1]....
        /*00dc*/ 	.word	0x00000270
        /*00e0*/ 	.word	0x000000ff
        /*00e4*/ 	.word	0x00000048
        /*00e8*/ 	.short	0x0100
        /*00ea*/ 	.byte	0x08
	.zero		1


	//   ....[2]....
        /*00ec*/ 	.word	0x00000280
        /*00f0*/ 	.word	0x000000ff
        /*00f4*/ 	.word	0x00000008
        /*00f8*/ 	.short	0x0100
        /*00fa*/ 	.byte	0x08
	.zero		1


	//   ....[3]....
        /*00fc*/ 	.word	0x00000290
        /*0100*/ 	.word	0x000000ff
        /*0104*/ 	.word	0x00000050
        /*0108*/ 	.short	0x0100
        /*010a*/ 	.byte	0x08
	.zero		1


	//   ....[4]....
        /*010c*/ 	.word	0x000002a0
        /*0110*/ 	.word	0x000000ff
        /*0114*/ 	.word	0x00000010
        /*0118*/ 	.short	0x0100
        /*011a*/ 	.byte	0x08
	.zero		1


	//   ....[5]....
        /*011c*/ 	.word	0x000002b0
        /*0120*/ 	.word	0x000000ff
        /*0124*/ 	.word	0x00000058
        /*0128*/ 	.short	0x0100
        /*012a*/ 	.byte	0x08
	.zero		1


	//   ....[6]....
        /*012c*/ 	.word	0x000002c0
        /*0130*/ 	.word	0x000000ff
        /*0134*/ 	.word	0x00000018
        /*0138*/ 	.short	0x0100
        /*013a*/ 	.byte	0x08
	.zero		1


	//   ....[7]....
        /*013c*/ 	.word	0x000002d0
        /*0140*/ 	.word	0x000000ff
        /*0144*/ 	.word	0x00000060
        /*0148*/ 	.short	0x0100
        /*014a*/ 	.byte	0x08
	.zero		1


	//   ....[8]....
        /*014c*/ 	.word	0x000002e0
        /*0150*/ 	.word	0x000000ff
        /*0154*/ 	.word	0x00000020
        /*0158*/ 	.short	0x0100
        /*015a*/ 	.byte	0x08
	.zero		1


	//   ....[9]....
        /*015c*/ 	.word	0x000002f0
        /*0160*/ 	.word	0x000000ff
        /*0164*/ 	.word	0x00000068
        /*0168*/ 	.short	0x0100
        /*016a*/ 	.byte	0x08
	.zero		1


	//   ....[10]....
        /*016c*/ 	.word	0x00000300
        /*0170*/ 	.word	0x000000ff
        /*0174*/ 	.word	0x00000028
        /*0178*/ 	.short	0x0100
        /*017a*/ 	.byte	0x08
	.zero		1


	//   ....[11]....
        /*017c*/ 	.word	0x00000310
        /*0180*/ 	.word	0x000000ff
        /*0184*/ 	.word	0x00000070
        /*0188*/ 	.short	0x0100
        /*018a*/ 	.byte	0x08
	.zero		1


	//   ....[12]....
        /*018c*/ 	.word	0x00000320
        /*0190*/ 	.word	0x000000ff
        /*0194*/ 	.word	0x00000030
        /*0198*/ 	.short	0x0100
        /*019a*/ 	.byte	0x08
	.zero		1


	//   ....[13]....
        /*019c*/ 	.word	0x00000330
        /*01a0*/ 	.word	0x000000ff
        /*01a4*/ 	.word	0x00000078
        /*01a8*/ 	.short	0x0100
        /*01aa*/ 	.byte	0x08
	.zero		1


	//   ....[14]....
        /*01ac*/ 	.word	0x00000340
        /*01b0*/ 	.word	0x000000ff
        /*01b4*/ 	.word	0x00000038
        /*01b8*/ 	.short	0x0100
        /*01ba*/ 	.byte	0x08
	.zero		1


	//   ....[15]....
        /*01bc*/ 	.word	0x00000350
        /*01c0*/ 	.word	0x000000ff
        /*01c4*/ 	.word	0x00000080
        /*01c8*/ 	.short	0x0100
        /*01ca*/ 	.byte	0x08
	.zero		1


	//   ....[16]....
        /*01cc*/ 	.word	0x00000360
        /*01d0*/ 	.word	0x000000ff
        /*01d4*/ 	.word	0x00000040
        /*01d8*/ 	.short	0x0100
        /*01da*/ 	.byte	0x08
	.zero		1


	//   ....[17]....
        /*01dc*/ 	.word	0x00000370
        /*01e0*/ 	.word	0x000000ff
        /*01e4*/ 	.word	0x00000088
        /*01e8*/ 	.short	0x0100
        /*01ea*/ 	.byte	0x08
	.zero		1


	//   ....[18]....
        /*01ec*/ 	.word	0x000008d0
        /*01f0*/ 	.word	0x000000ff
        /*01f4*/ 	.word	0x000000c0
        /*01f8*/ 	.short	0x0100
        /*01fa*/ 	.byte	0x08
	.zero		1


	//   ....[19]....
        /*01fc*/ 	.word	0x00000960
        /*0200*/ 	.word	0x000000ff
        /*0204*/ 	.word	0x000000c8
        /*0208*/ 	.short	0x0100
        /*020a*/ 	.byte	0x08
	.zero		1


	//   ....[20]....
        /*020c*/ 	.word	0x000009b0
        /*0210*/ 	.word	0x000000ff
        /*0214*/ 	.word	0x000000a0
        /*0218*/ 	.short	0x0100
        /*021a*/ 	.byte	0x09
	.zero		1


	//   ....[21]....
        /*021c*/ 	.word	0x000009c0
        /*0220*/ 	.word	0x000000ff
        /*0224*/ 	.word	0x000000a8
        /*0228*/ 	.short	0x0100
        /*022a*/ 	.byte	0x09
	.zero		1


	//   ....[22]....
        /*022c*/ 	.word	0x000009d0
        /*0230*/ 	.word	0x000000ff
        /*0234*/ 	.word	0x000000b0
        /*0238*/ 	.short	0x0100
        /*023a*/ 	.byte	0x09
	.zero		1


	//   ....[23]....
        /*023c*/ 	.word	0x000009e0
        /*0240*/ 	.word	0x000000ff
        /*0244*/ 	.word	0x000000b8
        /*0248*/ 	.short	0x0100
        /*024a*/ 	.byte	0x09
	.zero		1


	//   ....[24]....
        /*024c*/ 	.word	0x00001860
        /*0250*/ 	.word	0x000000ff
        /*0254*/ 	.word	0xfffffff8
        /*0258*/ 	.short	0x010a
        /*025a*/ 	.byte	0x2b
	.zero		1


	//   ....[25]....
        /*025c*/ 	.word	0x00001a20
        /*0260*/ 	.word	0x00000003
        /*0264*/ 	.word	0x00000000
        /*0268*/ 	.short	0x010a
        /*026a*/ 	.byte	0x3f
	.zero		1


	//   ....[26]....
        /*026c*/ 	.word	0x00001a80
        /*0270*/ 	.word	0x00000003
        /*0274*/ 	.word	0x00000000
        /*0278*/ 	.short	0x010a
        /*027a*/ 	.byte	0x3f
	.zero		1


	//   ....[27]....
        /*027c*/ 	.word	0x00001de0
        /*0280*/ 	.word	0x000000ff
        /*0284*/ 	.word	0x00000000
        /*0288*/ 	.short	0x010a
        /*028a*/ 	.byte	0x04
	.zero		1


	//   ....[28]....
        /*028c*/ 	.word	0x00001e20
        /*0290*/ 	.word	0x000000ff
        /*0294*/ 	.word	0x00000000
        /*0298*/ 	.short	0x010a
        /*029a*/ 	.byte	0x04
	.zero		1


	//   ....[29]....
        /*029c*/ 	.word	0x00002080
        /*02a0*/ 	.word	0x00000005
        /*02a4*/ 	.word	0x00000000
        /*02a8*/ 	.short	0x0101
        /*02aa*/ 	.byte	0x3f
	.zero		1


	//   ....[30]....
        /*02ac*/ 	.word	0x00002190
        /*02b0*/ 	.word	0x00000003
        /*02b4*/ 	.word	0x00000000
        /*02b8*/ 	.short	0x0101
        /*02ba*/ 	.byte	0x2e
	.zero		1


	//   ....[31]....
        /*02bc*/ 	.word	0x00002290
        /*02c0*/ 	.word	0x00000003
        /*02c4*/ 	.word	0x00000000
        /*02c8*/ 	.short	0x0101
        /*02ca*/ 	.byte	0x3f
	.zero		1


	//   ....[32]....
        /*02cc*/ 	.word	0x00002310
        /*02d0*/ 	.word	0x000000ff
        /*02d4*/ 	.word	0x00000008
        /*02d8*/ 	.short	0x010a
        /*02da*/ 	.byte	0x2b
	.zero		1


	//   ....[33]....
        /*02dc*/ 	.word	0x00006470
        /*02e0*/ 	.word	0x00000000
        /*02e4*/ 	.word	0x00000000
        /*02e8*/ 	.short	0x0101
        /*02ea*/ 	.byte	0x2e
	.zero		1


	//   ....[34]....
        /*02ec*/ 	.word	0x00006db0
        /*02f0*/ 	.word	0x0000000d
        /*02f4*/ 	.word	0x00000048
        /*02f8*/ 	.short	0x010a
        /*02fa*/ 	.byte	0x3f
	.zero		1


	//   ....[35]....
        /*02fc*/ 	.word	0x00007190
        /*0300*/ 	.word	0x00000006
        /*0304*/ 	.word	0x000000c8
        /*0308*/ 	.short	0x0101
        /*030a*/ 	.byte	0x3f
	.zero		1


	//   ....[36]....
        /*030c*/ 	.word	0x000078c0
        /*0310*/ 	.word	0x00000007
        /*0314*/ 	.word	0x00000000
        /*0318*/ 	.short	0x010a
        /*031a*/ 	.byte	0x3f
	.zero		1


	//   ....[37]....
        /*031c*/ 	.word	0x00007940
        /*0320*/ 	.word	0x00000006
        /*0324*/ 	.word	0x00000000
        /*0328*/ 	.short	0x010a
        /*032a*/ 	.byte	0x3f
	.zero		1


	//   ....[38]....
        /*032c*/ 	.word	0x000079d0
        /*0330*/ 	.word	0x00000007
        /*0334*/ 	.word	0x00000000
        /*0338*/ 	.short	0x010a
        /*033a*/ 	.byte	0x3f
	.zero		1


	//   ....[39]....
        /*033c*/ 	.word	0x00007a60
        /*0340*/ 	.word	0x00000006
        /*0344*/ 	.word	0x00000000
        /*0348*/ 	.short	0x010a
        /*034a*/ 	.byte	0x3f
	.zero		1


	//   ....[40]....
        /*034c*/ 	.word	0x00007af0
        /*0350*/ 	.word	0x00000007
        /*0354*/ 	.word	0x00000000
        /*0358*/ 	.short	0x010a
        /*035a*/ 	.byte	0x3f
	.zero		1


	//   ....[41]....
        /*035c*/ 	.word	0x00007b80
        /*0360*/ 	.word	0x00000006
        /*0364*/ 	.word	0x00000000
        /*0368*/ 	.short	0x010a
        /*036a*/ 	.byte	0x3f
	.zero		1


	//   ....[42]....
        /*036c*/ 	.word	0x00007c10
        /*0370*/ 	.word	0x00000007
        /*0374*/ 	.word	0x00000000
        /*0378*/ 	.short	0x010a
        /*037a*/ 	.byte	0x3f
	.zero		1


	//   ....[43]....
        /*037c*/ 	.word	0x00007ca0
        /*0380*/ 	.word	0x00000006
        /*0384*/ 	.word	0x00000000
        /*0388*/ 	.short	0x010a
        /*038a*/ 	.byte	0x3f
	.zero		1


	//   ....[44]....
        /*038c*/ 	.word	0x00007d30
        /*0390*/ 	.word	0x00000005
        /*0394*/ 	.word	0x00000000
        /*0398*/ 	.short	0x010a
        /*039a*/ 	.byte	0x3f
	.zero		1


	//   ....[45]....
        /*039c*/ 	.word	0x00007da0
        /*03a0*/ 	.word	0x00000003
        /*03a4*/ 	.word	0xfffffff8
        /*03a8*/ 	.short	0x010a
        /*03aa*/ 	.byte	0x3f
	.zero		1


	//   ....[46]....
        /*03ac*/ 	.word	0x00007df0
        /*03b0*/ 	.word	0x00000003
        /*03b4*/ 	.word	0x00000000
        /*03b8*/ 	.short	0x010a
        /*03ba*/ 	.byte	0x3f
	.zero		1


	//   ....[47]....
        /*03bc*/ 	.word	0x00007e50
        /*03c0*/ 	.word	0x00000005
        /*03c4*/ 	.word	0x00000000
        /*03c8*/ 	.short	0x010a
        /*03ca*/ 	.byte	0x3f
	.zero		1


	//   ....[48]....
        /*03cc*/ 	.word	0x00007eb0
        /*03d0*/ 	.word	0x00000003
        /*03d4*/ 	.word	0x00000008
        /*03d8*/ 	.short	0x010a
        /*03da*/ 	.byte	0x3f
	.zero		1


	//   ....[49]....
        /*03dc*/ 	.word	0x00007f80
        /*03e0*/ 	.word	0x0000000d
        /*03e4*/ 	.word	0x00000048
        /*03e8*/ 	.short	0x010a
        /*03ea*/ 	.byte	0x3f
	.zero		1


	//   ....[50]....
        /*03ec*/ 	.word	0x00008050
        /*03f0*/ 	.word	0x00000007
        /*03f4*/ 	.word	0x00000000
        /*03f8*/ 	.short	0x010a
        /*03fa*/ 	.byte	0x3f
	.zero		1


	//   ....[51]....
        /*03fc*/ 	.word	0x000080a0
        /*0400*/ 	.word	0x00000006
        /*0404*/ 	.word	0x00000000
        /*0408*/ 	.short	0x010a
        /*040a*/ 	.byte	0x3f
	.zero		1


	//   ....[52]....
        /*040c*/ 	.word	0x000080f0
        /*0410*/ 	.word	0x00000007
        /*0414*/ 	.word	0x00000000
        /*0418*/ 	.short	0x010a
        /*041a*/ 	.byte	0x3f
	.zero		1


	//   ....[53]....
        /*041c*/ 	.word	0x00008140
        /*0420*/ 	.word	0x00000006
        /*0424*/ 	.word	0x00000000
        /*0428*/ 	.short	0x010a
        /*042a*/ 	.byte	0x3f
	.zero		1


	//   ....[54]....
        /*042c*/ 	.word	0x00008190
        /*0430*/ 	.word	0x00000007
        /*0434*/ 	.word	0x00000000
        /*0438*/ 	.short	0x010a
        /*043a*/ 	.byte	0x3f
	.zero		1


	//   ....[55]....
        /*043c*/ 	.word	0x000081e0
        /*0440*/ 	.word	0x00000006
        /*0444*/ 	.word	0x00000000
        /*0448*/ 	.short	0x010a
        /*044a*/ 	.byte	0x3f
	.zero		1


	//   ....[56]....
        /*044c*/ 	.word	0x00008230
        /*0450*/ 	.word	0x00000007
        /*0454*/ 	.word	0x00000000
        /*0458*/ 	.short	0x010a
        /*045a*/ 	.byte	0x3f
	.zero		1


	//   ....[57]....
        /*045c*/ 	.word	0x00008280
        /*0460*/ 	.word	0x00000006
        /*0464*/ 	.word	0x00000000
        /*0468*/ 	.short	0x010a
        /*046a*/ 	.byte	0x3f
	.zero		1


	//----- nvinfo : EIATTR_NUM_MBARRIERS
	.align		4
.L_37:
        /*046c*/ 	.byte	0x03, 0x38
        /*046e*/ 	.short	0x0018


	//----- nvinfo : EIATTR_EXIT_INSTR_OFFSETS
	.align		4
        /*0470*/ 	.byte	0x04, 0x1c
        /*0472*/ 	.short	(.L_39 - .L_38)


	//   ....[0]....
.L_38:
        /*0474*/ 	.word	0x000014c0


	//   ....[1]....
        /*0478*/ 	.word	0x00001520


	//   ....[2]....
        /*047c*/ 	.word	0x00006a90


	//   ....[3]....
        /*0480*/ 	.word	0x00006ac0


	//   ....[4]....
        /*0484*/ 	.word	0x00007d80


	//----- nvinfo : EIATTR_MAX_THREADS
	.align		4
.L_39:
        /*0488*/ 	.byte	0x04, 0x05
        /*048a*/ 	.short	(.L_41 - .L_40)
.L_40:
        /*048c*/ 	.word	0x00000180
        /*0490*/ 	.word	0x00000001
        /*0494*/ 	.word	0x00000001


	//----- nvinfo : EIATTR_CRS_STACK_SIZE
	.align		4
.L_41:
        /*0498*/ 	.byte	0x04, 0x1e
        /*049a*/ 	.short	(.L_43 - .L_42)
.L_42:
        /*049c*/ 	.word	0x00000000


	//----- nvinfo : EIATTR_CBANK_PARAM_SIZE
	.align		4
.L_43:
        /*04a0*/ 	.byte	0x03, 0x19
        /*04a2*/ 	.short	0x0470


	//----- nvinfo : EIATTR_PARAM_CBANK
	.align		4
        /*04a4*/ 	.byte	0x04, 0x0a
        /*04a6*/ 	.short	(.L_45 - .L_44)
	.align		4
.L_44:
        /*04a8*/ 	.word	index@(.nv.constant0._ZN7cutlass13device_kernelINS_4gemm6kernel13GemmUniversalIN4cute5tupleIJiiiiEEENS1_10collective13CollectiveMmaINS1_34MainloopSm90TmaGmmaWarpSpecializedILi9ENS5_IJNS4_1CILi2EEENSA_ILi1EEESC_EEENS1_32KernelTmaWarpSpecializedPingpongEEENS5_IJNSA_ILi64EEENSA_ILi128EEENSA_ILi32EEEEEENS_10tfloat32_tENS5_IJlSC_lEEESK_SL_NS4_8TiledMMAINS4_8MMA_AtomIJNS4_4SM904GMMA30MMA_64x128x8_F32TF32TF32_SS_TNILNSP_7ScaleInE1ELSR_1EEEEEENS4_6LayoutINS5_IJSC_SC_SC_EEENS5_IJNSA_ILi0EEESW_SW_EEEEENS5_IJNS4_10UnderscoreESZ_SZ_EEEEENS4_13SM90_TMA_LOADENS4_14ComposedLayoutINS4_7SwizzleILi3ELi4ELi3EEENS4_18smem_ptr_flag_bitsILi32EEENSU_INS5_IJNSA_ILi8EEESI_EEENS5_IJSI_SC_EEEEEEEvNS4_8identityENS4_23SM90_TMA_LOAD_MULTICASTES1C_vS1D_EENS_8epilogue10collective6detail29Sm90TmaWarpSpecializedAdapterINS1H_15DefaultEpilogueISK_SL_SL_NS1G_6thread17LinearCombinationISK_Li1EffLNS1L_9ScaleType4KindE0ELNS_15FloatRoundStyleE2ESK_EENS1_15EpilogueDefaultEEEEEvvEEEEvNT_6ParamsE)
        /*04ac*/ 	.short	0x0210
        /*04ae*/ 	.short	0x0470


	//----- nvinfo : EIATTR_SW_WAR
	.align		4
.L_45:
        /*04b0*/ 	.byte	0x04, 0x36
        /*04b2*/ 	.short	(.L_47 - .L_46)
.L_46:
        /*04b4*/ 	.word	0x00000008
.L_47:


//--------------------- .nv.callgraph             --------------------------
	.section	.nv.callgraph,"",@"SHT_CUDA_CALLGRAPH"
	.align	4
	.sectionentsize	8
	.align		4
        /*0000*/ 	.word	0x00000000
	.align		4
        /*0004*/ 	.word	0xffffffff
	.align		4
        /*0008*/ 	.word	index@(_ZN7cutlass13device_kernelINS_4gemm6kernel13GemmUniversalIN4cute5tupleIJiiiiEEENS1_10collective13CollectiveMmaINS1_34MainloopSm90TmaGmmaWarpSpecializedILi9ENS5_IJNS4_1CILi2EEENSA_ILi1EEESC_EEENS1_32KernelTmaWarpSpecializedPingpongEEENS5_IJNSA_ILi64EEENSA_ILi128EEENSA_ILi32EEEEEENS_10tfloat32_tENS5_IJlSC_lEEESK_SL_NS4_8TiledMMAINS4_8MMA_AtomIJNS4_4SM904GMMA30MMA_64x128x8_F32TF32TF32_SS_TNILNSP_7ScaleInE1ELSR_1EEEEEENS4_6LayoutINS5_IJSC_SC_SC_EEENS5_IJNSA_ILi0EEESW_SW_EEEEENS5_IJNS4_10UnderscoreESZ_SZ_EEEEENS4_13SM90_TMA_LOADENS4_14ComposedLayoutINS4_7SwizzleILi3ELi4ELi3EEENS4_18smem_ptr_flag_bitsILi32EEENSU_INS5_IJNSA_ILi8EEESI_EEENS5_IJSI_SC_EEEEEEEvNS4_8identityENS4_23SM90_TMA_LOAD_MULTICASTES1C_vS1D_EENS_8epilogue10collective6detail29Sm90TmaWarpSpecializedAdapterINS1H_15DefaultEpilogueISK_SL_SL_NS1G_6thread17LinearCombinationISK_Li1EffLNS1L_9ScaleType4KindE0ELNS_15FloatRoundStyleE2ESK_EENS1_15EpilogueDefaultEEEEEvvEEEEvNT_6ParamsE)
	.align		4
        /*000c*/ 	.word	index@(__assertfail)
	.align		4
        /*0010*/ 	.word	0x00000000
	.align		4
        /*0014*/ 	.word	0xfffffffe
	.align		4
        /*0018*/ 	.word	0x00000000
	.align		4
        /*001c*/ 	.word	0xfffffffd
	.align		4
        /*0020*/ 	.word	0x00000000
	.align		4
        /*0024*/ 	.word	0xfffffffc


//--------------------- .nv.constant4             --------------------------
	.section	.nv.constant4,"a",@progbits
	.align	8
	.align		8
.nv.constant4:
        /*0000*/ 	.dword	__assertfail
	.align		8
        /*0008*/ 	.dword	__unnamed_1
	.align		8
        /*0010*/ 	.dword	_ZN40_INTERNAL_e55b7fa2_4_k_cu_ce442c43_265154cuda3std3__45__cpo5beginE
	.align		8
        /*0018*/ 	.dword	_ZN40_INTERNAL_e55b7fa2_4_k_cu_ce442c43_265154cuda3std3__45__cpo3endE
	.align		8
        /*0020*/ 	.dword	_ZN40_INTERNAL_e55b7fa2_4_k_cu_ce442c43_265154cuda3std3__45__cpo6cbeginE
	.align		8
        /*0028*/ 	.dword	_ZN40_INTERNAL_e55b7fa2_4_k_cu_ce442c43_265154cuda3std3__45__cpo4cendE
	.align		8
        /*0030*/ 	.dword	_ZN40_INTERNAL_e55b7fa2_4_k_cu_ce442c43_265154cuda3std3__442_GLOBAL__N__e55b7fa2_4_k_cu_ce442c43_265156ignoreE
	.align		8
        /*0038*/ 	.dword	_ZN40_INTERNAL_e55b7fa2_4_k_cu_ce442c43_265154cuda3std3__419piecewise_constructE
	.align		8
        /*0040*/ 	.dword	_ZN40_INTERNAL_e55b7fa2_4_k_cu_ce442c43_265154cuda3std3__48in_placeE
	.align		8
        /*0048*/ 	.dword	_ZN40_INTERNAL_e55b7fa2_4_k_cu_ce442c43_265154cuda3std6ranges3__45__cpo4swapE
	.align		8
        /*0050*/ 	.dword	_ZN40_INTERNAL_e55b7fa2_4_k_cu_ce442c43_265154cuda3std6ranges3__45__cpo9iter_moveE
	.align		8
        /*0058*/ 	.dword	_ZN40_INTERNAL_e55b7fa2_4_k_cu_ce442c43_265154cute7productE
	.align		8
        /*0060*/ 	.dword	_ZN40_INTERNAL_e55b7fa2_4_k_cu_ce442c43_265154cute1_E
	.align		8
        /*0068*/ 	.dword	$str$22
	.align		8
        /*0070*/ 	.dword	$str$23


//--------------------- .text._ZN7cutlass13device_kernelINS_4gemm6kernel13GemmUniversalIN4cute5tupleIJiiiiEEENS1_10collective13CollectiveMmaINS1_34MainloopSm90TmaGmmaWarpSpecializedILi9ENS5_IJNS4_1CILi2EEENSA_ILi1EEESC_EEENS1_32KernelTmaWarpSpecializedPingpongEEENS5_IJNSA_ILi64EEENSA_ILi128EEENSA_ILi32EEEEEENS_10tfloat32_tENS5_IJlSC_lEEESK_SL_NS4_8TiledMMAINS4_8MMA_AtomIJNS4_4SM904GMMA30MMA_64x128x8_F32TF32TF32_SS_TNILNSP_7ScaleInE1ELSR_1EEEEEENS4_6LayoutINS5_IJSC_SC_SC_EEENS5_IJNSA_ILi0EEESW_SW_EEEEENS5_IJNS4_10UnderscoreESZ_SZ_EEEEENS4_13SM90_TMA_LOADENS4_14ComposedLayoutINS4_7SwizzleILi3ELi4ELi3EEENS4_18smem_ptr_flag_bitsILi32EEENSU_INS5_IJNSA_ILi8EEESI_EEENS5_IJSI_SC_EEEEEEEvNS4_8identityENS4_23SM90_TMA_LOAD_MULTICASTES1C_vS1D_EENS_8epilogue10collective6detail29Sm90TmaWarpSpecializedAdapterINS1H_15DefaultEpilogueISK_SL_SL_NS1G_6thread17LinearCombinationISK_Li1EffLNS1L_9ScaleType4KindE0ELNS_15FloatRoundStyleE2ESK_EENS1_15EpilogueDefaultEEEEEvvEEEEvNT_6ParamsE --------------------------
	.section	.text._ZN7cutlass13device_kernelINS_4gemm6kernel13GemmUniversalIN4cute5tupleIJiiiiEEENS1_10collective13CollectiveMmaINS1_34MainloopSm90TmaGmmaWarpSpecializedILi9ENS5_IJNS4_1CILi2EEENSA_ILi1EEESC_EEENS1_32KernelTmaWarpSpecializedPingpongEEENS5_IJNSA_ILi64EEENSA_ILi128EEENSA_ILi32EEEEEENS_10tfloat32_tENS5_IJlSC_lEEESK_SL_NS4_8TiledMMAINS4_8MMA_AtomIJNS4_4SM904GMMA30MMA_64x128x8_F32TF32TF32_SS_TNILNSP_7ScaleInE1ELSR_1EEEEEENS4_6LayoutINS5_IJSC_SC_SC_EEENS5_IJNSA_ILi0EEESW_SW_EEEEENS5_IJNS4_10UnderscoreESZ_SZ_EEEEENS4_13SM90_TMA_LOADENS4_14ComposedLayoutINS4_7SwizzleILi3ELi4ELi3EEENS4_18smem_ptr_flag_bitsILi32EEENSU_INS5_IJNSA_ILi8EEESI_EEENS5_IJSI_SC_EEEEEEEvNS4_8identityENS4_23SM90_TMA_LOAD_MULTICASTES1C_vS1D_EENS_8epilogue10collective6detail29Sm90TmaWarpSpecializedAdapterINS1H_15DefaultEpilogueISK_SL_SL_NS1G_6thread17LinearCombinationISK_Li1EffLNS1L_9ScaleType4KindE0ELNS_15FloatRoundStyleE2ESK_EENS1_15EpilogueDefaultEEEEEvvEEEEvNT_6ParamsE,"ax",@progbits
	.align	128
.text._ZN7cutlass13device_kernelINS_4gemm6kernel13GemmUniversalIN4cute5tupleIJiiiiEEENS1_10collective13CollectiveMmaINS1_34MainloopSm90TmaGmmaWarpSpecializedILi9ENS5_IJNS4_1CILi2EEENSA_ILi1EEESC_EEENS1_32KernelTmaWarpSpecializedPingpongEEENS5_IJNSA_ILi64EEENSA_ILi128EEENSA_ILi32EEEEEENS_10tfloat32_tENS5_IJlSC_lEEESK_SL_NS4_8TiledMMAINS4_8MMA_AtomIJNS4_4SM904GMMA30MMA_64x128x8_F32TF32TF32_SS_TNILNSP_7ScaleInE1ELSR_1EEEEEENS4_6LayoutINS5_IJSC_SC_SC_EEENS5_IJNSA_ILi0EEESW_SW_EEEEENS5_IJNS4_10UnderscoreESZ_SZ_EEEEENS4_13SM90_TMA_LOADENS4_14ComposedLayoutINS4_7SwizzleILi3ELi4ELi3EEENS4_18smem_ptr_flag_bitsILi32EEENSU_INS5_IJNSA_ILi8EEESI_EEENS5_IJSI_SC_EEEEEEEvNS4_8identityENS4_23SM90_TMA_LOAD_MULTICASTES1C_vS1D_EENS_8epilogue10collective6detail29Sm90TmaWarpSpecializedAdapterINS1H_15DefaultEpilogueISK_SL_SL_NS1G_6thread17LinearCombinationISK_Li1EffLNS1L_9ScaleType4KindE0ELNS_15FloatRoundStyleE2ESK_EENS1_15EpilogueDefaultEEEEEvvEEEEvNT_6ParamsE:
        .type           _ZN7cutlass13device_kernelINS_4gemm6kernel13GemmUniversalIN4cute5tupleIJiiiiEEENS1_10collective13CollectiveMmaINS1_34MainloopSm90TmaGmmaWarpSpecializedILi9ENS5_IJNS4_1CILi2EEENSA_ILi1EEESC_EEENS1_32KernelTmaWarpSpecializedPingpongEEENS5_IJNSA_ILi64EEENSA_ILi128EEENSA_ILi32EEEEEENS_10tfloat32_tENS5_IJlSC_lEEESK_SL_NS4_8TiledMMAINS4_8MMA_AtomIJNS4_4SM904GMMA30MMA_64x128x8_F32TF32TF32_SS_TNILNSP_7ScaleInE1ELSR_1EEEEEENS4_6LayoutINS5_IJSC_SC_SC_EEENS5_IJNSA_ILi0EEESW_SW_EEEEENS5_IJNS4_10UnderscoreESZ_SZ_EEEEENS4_13SM90_TMA_LOADENS4_14ComposedLayoutINS4_7SwizzleILi3ELi4ELi3EEENS4_18smem_ptr_flag_bitsILi32EEENSU_INS5_IJNSA_ILi8EEESI_EEENS5_IJSI_SC_EEEEEEEvNS4_8identityENS4_23SM90_TMA_LOAD_MULTICASTES1C_vS1D_EENS_8epilogue10collective6detail29Sm90TmaWarpSpecializedAdapterINS1H_15DefaultEpilogueISK_SL_SL_NS1G_6thread17LinearCombinationISK_Li1EffLNS1L_9ScaleType4KindE0ELNS_15FloatRoundStyleE2ESK_EENS1_15EpilogueDefaultEEEEEvvEEEEvNT_6ParamsE,@function
        .size           _ZN7cutlass13device_kernelINS_4gemm6kernel13GemmUniversalIN4cute5tupleIJiiiiEEENS1_10collective13CollectiveMmaINS1_34MainloopSm90TmaGmmaWarpSpecializedILi9ENS5_IJNS4_1CILi2EEENSA_ILi1EEESC_EEENS1_32KernelTmaWarpSpecializedPingpongEEENS5_IJNSA_ILi64EEENSA_ILi128EEENSA_ILi32EEEEEENS_10tfloat32_tENS5_IJlSC_lEEESK_SL_NS4_8TiledMMAINS4_8MMA_AtomIJNS4_4SM904GMMA30MMA_64x128x8_F32TF32TF32_SS_TNILNSP_7ScaleInE1ELSR_1EEEEEENS4_6LayoutINS5_IJSC_SC_SC_EEENS5_IJNSA_ILi0EEESW_SW_EEEEENS5_IJNS4_10UnderscoreESZ_SZ_EEEEENS4_13SM90_TMA_LOADENS4_14ComposedLayoutINS4_7SwizzleILi3ELi4ELi3EEENS4_18smem_ptr_flag_bitsILi32EEENSU_INS5_IJNSA_ILi8EEESI_EEENS5_IJSI_SC_EEEEEEEvNS4_8identityENS4_23SM90_TMA_LOAD_MULTICASTES1C_vS1D_EENS_8epilogue10collective6detail29Sm90TmaWarpSpecializedAdapterINS1H_15DefaultEpilogueISK_SL_SL_NS1G_6thread17LinearCombinationISK_Li1EffLNS1L_9ScaleType4KindE0ELNS_15FloatRoundStyleE2ESK_EENS1_15EpilogueDefaultEEEEEvvEEEEvNT_6ParamsE,(.L_x_212 - _ZN7cutlass13device_kernelINS_4gemm6kernel13GemmUniversalIN4cute5tupleIJiiiiEEENS1_10collective13CollectiveMmaINS1_34MainloopSm90TmaGmmaWarpSpecializedILi9ENS5_IJNS4_1CILi2EEENSA_ILi1EEESC_EEENS1_32KernelTmaWarpSpecializedPingpongEEENS5_IJNSA_ILi64EEENSA_ILi128EEENSA_ILi32EEEEEENS_10tfloat32_tENS5_IJlSC_lEEESK_SL_NS4_8TiledMMAINS4_8MMA_AtomIJNS4_4SM904GMMA30MMA_64x128x8_F32TF32TF32_SS_TNILNSP_7ScaleInE1ELSR_1EEEEEENS4_6LayoutINS5_IJSC_SC_SC_EEENS5_IJNSA_ILi0EEESW_SW_EEEEENS5_IJNS4_10UnderscoreESZ_SZ_EEEEENS4_13SM90_TMA_LOADENS4_14ComposedLayoutINS4_7SwizzleILi3ELi4ELi3EEENS4_18smem_ptr_flag_bitsILi32EEENSU_INS5_IJNSA_ILi8EEESI_EEENS5_IJSI_SC_EEEEEEEvNS4_8identityENS4_23SM90_TMA_LOAD_MULTICASTES1C_vS1D_EENS_8epilogue10collective6detail29Sm90TmaWarpSpecializedAdapterINS1H_15DefaultEpilogueISK_SL_SL_NS1G_6thread17LinearCombinationISK_Li1EffLNS1L_9ScaleType4KindE0ELNS_15FloatRoundStyleE2ESK_EENS1_15EpilogueDefaultEEEEEvvEEEEvNT_6ParamsE)
        .other          _ZN7cutlass13device_kernelINS_4gemm6kernel13GemmUniversalIN4cute5tupleIJiiiiEEENS1_10collective13CollectiveMmaINS1_34MainloopSm90TmaGmmaWarpSpecializedILi9ENS5_IJNS4_1CILi2EEENSA_ILi1EEESC_EEENS1_32KernelTmaWarpSpecializedPingpongEEENS5_IJNSA_ILi64EEENSA_ILi128EEENSA_ILi32EEEEEENS_10tfloat32_tENS5_IJlSC_lEEESK_SL_NS4_8TiledMMAINS4_8MMA_AtomIJNS4_4SM904GMMA30MMA_64x128x8_F32TF32TF32_SS_TNILNSP_7ScaleInE1ELSR_1EEEEEENS4_6LayoutINS5_IJSC_SC_SC_EEENS5_IJNSA_ILi0EEESW_SW_EEEEENS5_IJNS4_10UnderscoreESZ_SZ_EEEEENS4_13SM90_TMA_LOADENS4_14ComposedLayoutINS4_7SwizzleILi3ELi4ELi3EEENS4_18smem_ptr_flag_bitsILi32EEENSU_INS5_IJNSA_ILi8EEESI_EEENS5_IJSI_SC_EEEEEEEvNS4_8identityENS4_23SM90_TMA_LOAD_MULTICASTES1C_vS1D_EENS_8epilogue10collective6detail29Sm90TmaWarpSpecializedAdapterINS1H_15DefaultEpilogueISK_SL_SL_NS1G_6thread17LinearCombinationISK_Li1EffLNS1L_9ScaleType4KindE0ELNS_15FloatRoundStyleE2ESK_EENS1_15EpilogueDefaultEEEEEvvEEEEvNT_6ParamsE,@"STO_CUDA_ENTRY STV_DEFAULT"
_ZN7cutlass13device_kernelINS_4gemm6kernel13GemmUniversalIN4cute5tupleIJiiiiEEENS1_10collective13CollectiveMmaINS1_34MainloopSm90TmaGmmaWarpSpecializedILi9ENS5_IJNS4_1CILi2EEENSA_ILi1EEESC_EEENS1_32KernelTmaWarpSpecializedPingpongEEENS5_IJNSA_ILi64EEENSA_ILi128EEENSA_ILi32EEEEEENS_10tfloat32_tENS5_IJlSC_lEEESK_SL_NS4_8TiledMMAINS4_8MMA_AtomIJNS4_4SM904GMMA30MMA_64x128x8_F32TF32TF32_SS_TNILNSP_7ScaleInE1ELSR_1EEEEEENS4_6LayoutINS5_IJSC_SC_SC_EEENS5_IJNSA_ILi0EEESW_SW_EEEEENS5_IJNS4_10UnderscoreESZ_SZ_EEEEENS4_13SM90_TMA_LOADENS4_14ComposedLayoutINS4_7SwizzleILi3ELi4ELi3EEENS4_18smem_ptr_flag_bitsILi32EEENSU_INS5_IJNSA_ILi8EEESI_EEENS5_IJSI_SC_EEEEEEEvNS4_8identityENS4_23SM90_TMA_LOAD_MULTICASTES1C_vS1D_EENS_8epilogue10collective6detail29Sm90TmaWarpSpecializedAdapterINS1H_15DefaultEpilogueISK_SL_SL_NS1G_6thread17LinearCombinationISK_Li1EffLNS1L_9ScaleType4KindE0ELNS_15FloatRoundStyleE2ESK_EENS1_15EpilogueDefaultEEEEEvvEEEEvNT_6ParamsE:
[----:B------:R-:W0:Y:S02]  /*0000*/  LDC R1, c[0x0][0x28] ;  /* 0x00000a00ff017b82 */ /* 0x000e240000000800 */
[----:B0-----:R-:W-:Y:S01]  /*0010*/  VIADD R1, R1, 0xfffffff8 ;  /* 0xfffffff801017836 */ /* 0x001fe20000000000 */
[----:B------:R-:W0:Y:S01]  /*0020*/  S2R R4, SR_TID.X ;  /* 0x0000000000047919 */ /* 0x000e220000002100 */
[----:B------:R-:W-:Y:S01]  /*0030*/  ELECT P0, URZ, PT ;  /* 0x00000000003f782f */ /* 0x000fe20003800000 */
[----:B------:R-:W-:Y:S01]  /*0040*/  BSSY B0, `(.L_x_0) ;  /* 0x000000f000007945 */ /* 0x000fe20003800000 */
[--C-:B0-----:R-:W-:Y:S02]  /*0050*/  SHF.R.U32.HI R0, RZ, 0x5, R4.reuse ;  /* 0x00000005ff007819 */ /* 0x101fe40000011604 */
[----:B------:R-:W-:-:S03]  /*0060*/  SHF.R.U32.HI R7, RZ, 0x7, R4 ;  /* 0x00000007ff077819 */ /* 0x000fc60000011604 */
[----:B------:R-:W0:Y:S04]  /*0070*/  SHFL.IDX PT, R2, R0, RZ, 0x1f ;  /* 0x00001fff00027589 */ /* 0x000e2800000e0000 */
[----:B------:R1:W2:Y:S01]  /*0080*/  SHFL.IDX PT, R10, R7, RZ, 0x1f ;  /* 0x00001fff070a7589 */ /* 0x0002a200000e0000 */
[----:B0-----:R-:W-:-:S13]  /*0090*/  ISETP.NE.OR P0, PT, R2, RZ, !P0 ;  /* 0x000000ff0200720c */ /* 0x001fda0004705670 */
[----:B-12---:R-:W-:Y:S05]  /*00a0*/  @P0 BRA `(.L_x_1) ;  /* 0x0000000000200947 */ /* 0x006fea0003800000 */
[----:B------:R-:W-:Y:S02]  /*00b0*/  ULDC.64 UR4, c[0x0][0x198] ;  /* 0x0000660000047ab9 */ /* 0x000fe40000000a00 */
[----:B------:R-:W-:Y:S02]  /*00c0*/  UIADD3 UR6, UP0, UR4, 0xf0, URZ ;  /* 0x000000f004067890 */ /* 0x000fe4000ff1e03f */
[----:B------:R-:W-:Y:S02]  /*00d0*/  UIADD3 UR4, UP1, UR4, 0x1f0, URZ ;  /* 0x000001f004047890 */ /* 0x000fe4000ff3e03f */
[----:B------:R-:W-:Y:S02]  /*00e0*/  UIADD3.X UR7, URZ, UR5, URZ, UP0, !UPT ;  /* 0x000000053f077290 */ /* 0x000fe400087fe43f */
[----:B------:R-:W-:-:S07]  /*00f0*/  UIADD3.X UR5, URZ, UR5, URZ, UP1, !UPT ;  /* 0x000000053f057290 */ /* 0x000fce0008ffe43f */
[----:B------:R0:W-:Y:S02]  /*0100*/  UTMACCTL.PF [UR6] ;  /* 0x00000000060079b9 */ /* 0x0001e40008040000 */
[----:B------:R0:W-:Y:S02]  /*0110*/  UTMACCTL.PF [UR4] ;  /* 0x00000000040079b9 */ /* 0x0001e40008040000 */
[----:B0-----:R-:W-:Y:S01]  /*0120*/  NOP ;  /* 0x0000000000007918 */ /* 0x001fe20000000000 */
.L_x_1:
[----:B------:R-:W-:Y:S05]  /*0130*/  BSYNC B0 ;  /* 0x0000000000007941 */ /* 0x000fea0003800000 */
.L_x_0:
[----:B------:R-:W0:Y:S02]  /*0140*/  SHFL.IDX PT, R9, R0, RZ, 0x1f ;  /* 0x00001fff00097589 */ /* 0x000e2400000e0000 */
[----:B0-----:R-:W-:-:S13]  /*0150*/  ISETP.NE.AND P0, PT, R9, RZ, PT ;  /* 0x000000ff0900720c */ /* 0x001fda0003f05270 */
[----:B------:R-:W-:Y:S05]  /*0160*/  @P0 BRA `(.L_x_2) ;  /* 0x00000000008c0947 */ /* 0x000fea0003800000 */
[----:B------:R-:W-:Y:S01]  /*0170*/  ELECT P0, URZ, PT ;  /* 0x00000000003f782f */ /* 0x000fe20003800000 */
[----:B------:R-:W-:-:S12]  /*0180*/  BSSY B0, `(.L_x_2) ;  /* 0x0000021000007945 */ /* 0x000fd80003800000 */
[----:B------:R-:W-:Y:S05]  /*0190*/  @!P0 BRA `(.L_x_3) ;  /* 0x00000000007c8947 */ /* 0x000fea0003800000 */
[----:B------:R-:W0:Y:S01]  /*01a0*/  S2UR UR8, SR_CgaCtaId ;  /* 0x00000000000879c3 */ /* 0x000e220000008800 */
[----:B------:R-:W-:Y:S01]  /*01b0*/  UMOV UR4, 0x400 ;  /* 0x0000040000047882 */ /* 0x000fe20000000000 */
[----:B------:R-:W-:Y:S01]  /*01c0*/  UMOV UR5, 0x1 ;  /* 0x0000000100057882 */ /* 0x000fe20000000000 */
[----:B------:R-:W-:Y:S02]  /*01d0*/  UMOV UR6, 0x2 ;  /* 0x0000000200067882 */ /* 0x000fe40000000000 */
[----:B------:R-:W-:-:S04]  /*01e0*/  UIADD3 UR6, -UR6, 0x100000, URZ ;  /* 0x0010000006067890 */ /* 0x000fc8000fffe13f */
[----:B------:R-:W-:Y:S02]  /*01f0*/  USHF.L.U32 UR7, UR6, 0xb, URZ ;  /* 0x0000000b06077899 */ /* 0x000fe4000800063f */
[----:B------:R-:W-:Y:S02]  /*0200*/  USHF.L.U32 UR6, UR6, 0x1, URZ ;  /* 0x0000000106067899 */ /* 0x000fe4000800063f */
[----:B0-----:R-:W-:Y:S02]  /*0210*/  ULEA UR8, UR8, UR4, 0x18 ;  /* 0x0000000408087291 */ /* 0x001fe4000f8ec03f */
[----:B------:R-:W-:-:S04]  /*0220*/  UIADD3 UR4, -UR5, 0x100000, URZ ;  /* 0x0010000005047890 */ /* 0x000fc8000fffe13f */
[----:B------:R-:W-:Y:S02]  /*0230*/  USHF.L.U32 UR5, UR4, 0xb, URZ ;  /* 0x0000000b04057899 */ /* 0x000fe4000800063f */
[----:B------:R-:W-:Y:S01]  /*0240*/  USHF.L.U32 UR4, UR4, 0x1, URZ ;  /* 0x0000000104047899 */ /* 0x000fe2000800063f */
[----:B------:R-:W0:Y:S11]  /*0250*/  FENCE.VIEW.ASYNC.S ;  /* 0x00000000000073c6 */ /* 0x000e360000000000 */
[----:B0-----:R0:W1:Y:S01]  /*0260*/  SYNCS.EXCH.64 URZ, [UR8], UR4 ;  /* 0x00000004083f75b2 */ /* 0x0010620008000100 */
[----:B------:R0:W2:Y:S01]  /*0270*/  SYNCS.EXCH.64 URZ, [UR8+0x48], UR6 ;  /* 0x00004806083f75b2 */ /* 0x0000a20008000100 */
[----:B------:R0:W3:Y:S01]  /*0280*/  SYNCS.EXCH.64 URZ, [UR8+0x8], UR4 ;  /* 0x00000804083f75b2 */ /* 0x0000e20008000100 */
[----:B------:R0:W4:Y:S01]  /*0290*/  SYNCS.EXCH.64 URZ, [UR8+0x50], UR6 ;  /* 0x00005006083f75b2 */ /* 0x0001220008000100 */
[----:B------:R0:W0:Y:S01]  /*02a0*/  SYNCS.EXCH.64 URZ, [UR8+0x10], UR4 ;  /* 0x00001004083f75b2 */ /* 0x0000220008000100 */
        /* <DEDUP_REMOVED lines=13> */
[----:B------:R-:W-:Y:S01]  /*0380*/  NOP ;  /* 0x0000000000007918 */ /* 0x000fe20000000000 */
.L_x_3:
[----:B0-----:R-:W-:Y:S05]  /*0390*/  BSYNC B0 ;  /* 0x0000000000007941 */ /* 0x001fea0003800000 */
.L_x_2:
[----:B------:R-:W0:Y:S01]  /*03a0*/  SHFL.IDX PT, R12, R0, RZ, 0x1f ;  /* 0x00001fff000c7589 */ /* 0x000e2200000e0000 */
[----:B------:R-:W5:Y:S01]  /*03b0*/  S2UR UR12, SR_CTAID.X ;  /* 0x00000000000c79c3 */ /* 0x000f620000002500 */
[----:B------:R-:W-:Y:S02]  /*03c0*/  SHF.R.S32.HI R3, RZ, 0x1f, R4 ;  /* 0x0000001fff037819 */ /* 0x000fe40000011404 */
[----:B------:R-:W-:Y:S01]  /*03d0*/  ELECT P0, URZ, PT ;  /* 0x00000000003f782f */ /* 0x000fe20003800000 */
[----:B------:R-:W1:Y:S01]  /*03e0*/  SHFL.IDX PT, R11, R0, RZ, 0x1f ;  /* 0x00001fff000b7589 */ /* 0x000e6200000e0000 */
[----:B------:R-:W-:Y:S01]  /*03f0*/  ULDC UR4, c[0x0][0x150] ;  /* 0x0000540000047ab9 */ /* 0x000fe20000000800 */
[----:B------:R-:W-:Y:S02]  /*0400*/  LEA.HI R3, R3, R4, RZ, 0x7 ;  /* 0x0000000403037211 */ /* 0x000fe400078f38ff */
[----:B------:R-:W-:Y:S01]  /*0410*/  ELECT P1, URZ, PT ;  /* 0x00000000003f782f */ /* 0x000fe20003820000 */
[----:B------:R-:W2:Y:S01]  /*0420*/  S2R R6, SR_CTAID.Y ;  /* 0x0000000000067919 */ /* 0x000ea20000002600 */
[----:B------:R-:W3:Y:S01]  /*0430*/  LDC R14, c[0x0][0x144] ;  /* 0x00005100ff0e7b82 */ /* 0x000ee20000000800 */
[----:B------:R-:W-:Y:S01]  /*0440*/  LOP3.LUT R3, R3, 0xffffff80, RZ, 0xc0, !PT ;  /* 0xffffff8003037812 */ /* 0x000fe200078ec0ff */
[----:B------:R-:W-:Y:S01]  /*0450*/  UMOV UR11, 0x80 ;  /* 0x00000080000b7882 */ /* 0x000fe20000000000 */
[----:B------:R-:W4:Y:S01]  /*0460*/  SHFL.IDX PT, R16, R7, RZ, 0x1f ;  /* 0x00001fff07107589 */ /* 0x000f2200000e0000 */
[----:B------:R-:W-:Y:S01]  /*0470*/  NOP ;  /* 0x0000000000007918 */ /* 0x000fe20000000000 */
[----:B------:R-:W-:Y:S01]  /*0480*/  NOP ;  /* 0x0000000000007918 */ /* 0x000fe20000000000 */
[----:B------:R-:W-:Y:S01]  /*0490*/  IMAD.IADD R5, R4, 0x1, -R3 ;  /* 0x0000000104057824 */ /* 0x000fe200078e0a03 */
[C---:B------:R-:W-:Y:S01]  /*04a0*/  ISETP.NE.AND P4, PT, R10.reuse, RZ, PT ;  /* 0x000000ff0a00720c */ /* 0x040fe20003f85270 */
[----:B------:R-:W4:Y:S01]  /*04b0*/  LDC R15, c[0x0][0x140] ;  /* 0x00005000ff0f7b82 */ /* 0x000f220000000800 */
[----:B------:R-:W-:-:S02]  /*04c0*/  VIADD R36, R10, 0xffffffff ;  /* 0xffffffff0a247836 */ /* 0x000fc40000000000 */
[----:B------:R-:W-:Y:S01]  /*04d0*/  SHF.R.S32.HI R8, RZ, 0x1f, R5 ;  /* 0x0000001fff087819 */ /* 0x000fe20000011405 */
[----:B------:R-:W-:Y:S02]  /*04e0*/  IMAD.MOV.U32 R89, RZ, RZ, 0x1 ;  /* 0x00000001ff597424 */ /* 0x000fe400078e00ff */
[----:B------:R-:W-:Y:S02]  /*04f0*/  ISETP.GE.U32.AND P6, PT, R36, 0x2, PT ;  /* 0x000000022400780c */ /* 0x000fe40003fc6070 */
[----:B0-----:R-:W-:Y:S01]  /*0500*/  ISETP.NE.OR P0, PT, R12, RZ, !P0 ;  /* 0x000000ff0c00720c */ /* 0x001fe20004705670 */
[----:B------:R-:W0:Y:S01]  /*0510*/  LDC R25, c[0x0][0x148] ;  /* 0x00005200ff197b82 */ /* 0x000e220000000800 */
[----:B-----5:R-:W-:Y:S02]  /*0520*/  I2FP.F32.U32 R12, UR12 ;  /* 0x0000000c000c7c45 */ /* 0x020fe40008201000 */
[----:B------:R-:W-:Y:S02]  /*0530*/  LEA.HI R3, R8, R5, RZ, 0x3 ;  /* 0x0000000508037211 */ /* 0x000fe400078f18ff */
[----:B-1----:R-:W-:Y:S01]  /*0540*/  ISETP.NE.OR P1, PT, R11, RZ, !P1 ;  /* 0x000000ff0b00720c */ /* 0x002fe20004f25670 */
[----:B------:R-:W-:Y:S01]  /*0550*/  FMUL R13, R12, UR4 ;  /* 0x000000040c0d7c20 */ /* 0x000fe20008400000 */
[--C-:B------:R-:W-:Y:S01]  /*0560*/  SHF.R.S32.HI R0, RZ, 0x3, R3.reuse ;  /* 0x00000003ff007819 */ /* 0x100fe20000011403 */
[----:B------:R-:W-:Y:S01]  /*0570*/  ULDC UR4, c[0x0][0x154] ;  /* 0x0000550000047ab9 */ /* 0x000fe20000000800 */
[----:B------:R-:W-:-:S02]  /*0580*/  SHF.R.S32.HI R3, RZ, 0x1f, R3 ;  /* 0x0000001fff037819 */ /* 0x000fc40000011403 */
[----:B------:R-:W-:Y:S01]  /*0590*/  SHF.R.S32.HI R12, RZ, 0x1f, R9 ;  /* 0x0000001fff0c7819 */ /* 0x000fe20000011409 */
[----:B------:R-:W1:Y:S01]  /*05a0*/  F2I.U32.TRUNC.NTZ R13, R13 ;  /* 0x0000000d000d7305 */ /* 0x000e62000020f000 */
[----:B------:R-:W-:Y:S01]  /*05b0*/  LEA.HI R11, R3, R0, RZ, 0x2 ;  /* 0x00000000030b7211 */ /* 0x000fe200078f10ff */
[----:B------:R-:W-:Y:S01]  /*05c0*/  VOTEU.ALL UP1, P0 ;  /* 0x00000000003f7886 */ /* 0x000fe20000020000 */
[----:B------:R-:W-:Y:S01]  /*05d0*/  LEA.HI R12, R12, R9, RZ, 0x2 ;  /* 0x000000090c0c7211 */ /* 0x000fe200078f10ff */
[----:B------:R-:W-:Y:S01]  /*05e0*/  VOTEU.ALL UP0, P0 ;  /* 0x00000000003f7886 */ /* 0x000fe20000000000 */
[----:B------:R-:W-:Y:S01]  /*05f0*/  SHF.R.S32.HI R3, RZ, 0x1f, R2 ;  /* 0x0000001fff037819 */ /* 0x000fe20000011402 */
[----:B------:R-:W-:Y:S01]  /*0600*/  VOTEU.ALL UP2, P1 ;  /* 0x00000000003f7886 */ /* 0x000fe20000840000 */
[----:B------:R-:W-:Y:S01]  /*0610*/  LOP3.LUT R11, R11, 0xfffffffc, RZ, 0xc0, !PT ;  /* 0xfffffffc0b0b7812 */ /* 0x000fe200078ec0ff */
[----:B------:R-:W5:Y:S01]  /*0620*/  @!UP1 S2UR UR7, SR_CgaCtaId ;  /* 0x00000000000799c3 */ /* 0x000f620000008800 */
[----:B------:R-:W-:Y:S01]  /*0630*/  LOP3.LUT R12, R12, 0x3ffffffc, RZ, 0xc0, !PT ;  /* 0x3ffffffc0c0c7812 */ /* 0x000fe200078ec0ff */
[----:B------:R-:W-:Y:S01]  /*0640*/  @!UP1 UMOV UR6, 0x400 ;  /* 0x0000040000069882 */ /* 0x000fe20000000000 */
[----:B------:R-:W-:Y:S01]  /*0650*/  LEA.HI R3, R3, R2, RZ, 0x2 ;  /* 0x0000000203037211 */ /* 0x000fe200078f10ff */
[----:B------:R-:W-:Y:S01]  /*0660*/  IMAD.IADD R11, R0, 0x1, -R11 ;  /* 0x00000001000b7824 */ /* 0x000fe200078e0a0b */
[----:B------:R-:W-:Y:S01]  /*0670*/  @!UP2 UMOV UR9, 0x400 ;  /* 0x000004000009a882 */ /* 0x000fe20000000000 */
[----:B------:R-:W-:Y:S01]  /*0680*/  IMAD.IADD R12, R9, 0x1, -R12 ;  /* 0x00000001090c7824 */ /* 0x000fe200078e0a0c */
[----:B------:R-:W-:Y:S01]  /*0690*/  LOP3.LUT R3, R3, 0xfffffffc, RZ, 0xc0, !PT ;  /* 0xfffffffc03037812 */ /* 0x000fe200078ec0ff */
[----:B------:R-:W0:Y:S01]  /*06a0*/  @!UP2 S2UR UR10, SR_CgaCtaId ;  /* 0x00000000000aa9c3 */ /* 0x000e220000008800 */
[----:B-1----:R-:W-:Y:S01]  /*06b0*/  IMAD.MOV R13, RZ, RZ, -R13 ;  /* 0x000000ffff0d7224 */ /* 0x002fe200078e0a0d */
[----:B------:R-:W-:Y:S01]  /*06c0*/  VOTEU.ALL UP3, P1 ;  /* 0x00000000003f7886 */ /* 0x000fe20000860000 */
[----:B------:R-:W-:Y:S01]  /*06d0*/  IMAD R11, R12, 0x4, R11 ;  /* 0x000000040c0b7824 */ /* 0x000fe200078e020b */
[----:B------:R-:W-:Y:S01]  /*06e0*/  VOTEU.ALL UP4, P1 ;  /* 0x00000000003f7886 */ /* 0x000fe20000880000 */
[----:B------:R-:W-:Y:S01]  /*06f0*/  IMAD.IADD R9, R2, 0x1, -R3 ;  /* 0x0000000102097824 */ /* 0x000fe200078e0a03 */
[----:B--2---:R-:W-:Y:S01]  /*0700*/  I2FP.F32.U32 R2, R6 ;  /* 0x0000000600027245 */ /* 0x004fe20000201000 */
[----:B---3--:R-:W-:Y:S01]  /*0710*/  IMAD R21, R14, R13, UR12 ;  /* 0x0000000c0e157e24 */ /* 0x008fe2000f8e020d */
[C---:B------:R-:W-:Y:S01]  /*0720*/  LEA.HI R0, R11.reuse, R11, RZ, 0x1 ;  /* 0x0000000b0b007211 */ /* 0x040fe200078f08ff */
[C---:B------:R-:W-:Y:S01]  /*0730*/  IMAD.SHL.U32 R88, R11.reuse, 0x4, RZ ;  /* 0x000000040b587824 */ /* 0x040fe200078e00ff */
[----:B------:R-:W-:Y:S01]  /*0740*/  VOTEU.ALL UP5, P1 ;  /* 0x00000000003f7886 */ /* 0x000fe200008a0000 */
[----:B------:R-:W-:Y:S01]  /*0750*/  FMUL R2, R2, UR4 ;  /* 0x0000000402027c20 */ /* 0x000fe20008400000 */
[----:B------:R-:W-:Y:S01]  /*0760*/  LOP3.LUT R0, R0, 0xfffffffe, RZ, 0xc0, !PT ;  /* 0xfffffffe00007812 */ /* 0x000fe200078ec0ff */
[----:B------:R-:W-:Y:S01]  /*0770*/  UMOV UR4, 0x20 ;  /* 0x0000002000047882 */ /* 0x000fe20000000000 */
[----:B------:R-:W-:Y:S01]  /*0780*/  LOP3.LUT R88, R11, 0xc, R88, 0x78, !PT ;  /* 0x0000000c0b587812 */ /* 0x000fe200078e7858 */
[----:B------:R-:W-:-:S04]  /*0790*/  @!UP1 UIADD3 UR4, -UR4, 0x100000, URZ ;  /* 0x0010000004049890 */ /* 0x000fc8000fffe13f */
[----:B------:R-:W-:Y:S02]  /*07a0*/  @!UP1 USHF.L.U32 UR5, UR4, 0xb, URZ ;  /* 0x0000000b04059899 */ /* 0x000fe4000800063f */
[----:B------:R-:W-:Y:S01]  /*07b0*/  @!UP1 USHF.L.U32 UR4, UR4, 0x1, URZ ;  /* 0x0000000104049899 */ /* 0x000fe2000800063f */
[----:B----4-:R-:W-:Y:S01]  /*07c0*/  ISETP.EQ.U32.AND P2, PT, R15, 0x1, PT ;  /* 0x000000010f00780c */ /* 0x010fe20003f42070 */
[----:B------:R-:W-:Y:S01]  /*07d0*/  IMAD.IADD R0, R11, 0x1, -R0 ;  /* 0x000000010b007824 */ /* 0x000fe200078e0a00 */
[----:B------:R-:W1:Y:S01]  /*07e0*/  F2I.U32.TRUNC.NTZ R2, R2 ;  /* 0x0000000200027305 */ /* 0x000e62000020f000 */
[----:B-----5:R-:W-:Y:S01]  /*07f0*/  @!UP1 ULEA UR8, UR7, UR6, 0x18 ;  /* 0x0000000607089291 */ /* 0x020fe2000f8ec03f */
[----:B------:R-:W-:Y:S01]  /*0800*/  R2UR UR43, R16 ;  /* 0x00000000102b72ca */ /* 0x000fe200000e0000 */
[----:B------:R-:W-:-:S04]  /*0810*/  @!UP2 UIADD3 UR6, -UR11, 0x100000, URZ ;  /* 0x001000000b06a890 */ /* 0x000fc8000fffe13f */
[----:B------:R-:W-:Y:S02]  /*0820*/  @!UP2 USHF.L.U32 UR7, UR6, 0xb, URZ ;  /* 0x0000000b0607a899 */ /* 0x000fe4000800063f */
[----:B------:R-:W-:Y:S01]  /*0830*/  @!UP2 USHF.L.U32 UR6, UR6, 0x1, URZ ;  /* 0x000000010606a899 */ /* 0x000fe2000800063f */
[----:B------:R-:W-:Y:S01]  /*0840*/  ISETP.NE.AND P3, PT, R0, R21, PT ;  /* 0x000000150000720c */ /* 0x000fe20003f65270 */
[----:B------:R-:W-:Y:S01]  /*0850*/  VOTEU.ALL UP1, P0 ;  /* 0x00000000003f7886 */ /* 0x000fe20000020000 */
[----:B0-----:R-:W-:Y:S01]  /*0860*/  @!UP2 ULEA UR9, UR10, UR9, 0x18 ;  /* 0x000000090a09a291 */ /* 0x001fe2000f8ec03f */
[----:B------:R-:W-:Y:S01]  /*0870*/  LOP3.LUT P0, RZ, R5, 0x7, RZ, 0xc0, !PT ;  /* 0x0000000705ff7812 */ /* 0x000fe2000780c0ff */
[----:B------:R-:W-:Y:S01]  /*0880*/  VOTEU.ALL UP2, P1 ;  /* 0x00000000003f7886 */ /* 0x000fe20000840000 */
[----:B------:R-:W-:Y:S02]  /*0890*/  ISETP.NE.AND P1, PT, R9, 0x3, PT ;  /* 0x000000030900780c */ /* 0x000fe40003f25270 */
[----:B------:R-:W-:-:S02]  /*08a0*/  ISETP.LT.U32.AND P0, PT, R88, 0x2, !P0 ;  /* 0x000000025800780c */ /* 0x000fc40004701070 */
[----:B------:R-:W-:Y:S01]  /*08b0*/  ISETP.EQ.OR P1, PT, R9, RZ, !P1 ;  /* 0x000000ff0900720c */ /* 0x000fe20004f22670 */
[----:B------:R-:W0:Y:S02]  /*08c0*/  FENCE.VIEW.ASYNC.S ;  /* 0x00000000000073c6 */ /* 0x000e240000000000 */
[----:B0-----:R0:W2:Y:S01]  /*08d0*/  @!UP0 SYNCS.EXCH.64 URZ, [UR8+0xc0], UR4 ;  /* 0x0000c004083f85b2 */ /* 0x0010a20008000100 */
[----:B-1----:R-:W-:Y:S01]  /*08e0*/  IMAD.MOV R20, RZ, RZ, -R2 ;  /* 0x000000ffff147224 */ /* 0x002fe200078e0a02 */
[----:B------:R-:W-:-:S03]  /*08f0*/  @P3 LEA.HI R0, R88, R88, RZ, 0x1 ;  /* 0x0000005858003211 */ /* 0x000fc600078f08ff */
[----:B------:R-:W-:Y:S01]  /*0900*/  IMAD R3, R25, R20, R6 ;  /* 0x0000001419037224 */ /* 0x000fe200078e0206 */
[----:B------:R-:W-:Y:S02]  /*0910*/  ISETP.EQ.AND P1, PT, R10, RZ, P1 ;  /* 0x000000ff0a00720c */ /* 0x000fe40000f22270 */
[----:B------:R-:W-:Y:S02]  /*0920*/  @P3 SHF.R.S32.HI R0, RZ, 0x1, R0 ;  /* 0x00000001ff003819 */ /* 0x000fe40000011400 */
[----:B------:R-:W-:Y:S02]  /*0930*/  SEL R23, RZ, 0x1, !P1 ;  /* 0x00000001ff177807 */ /* 0x000fe40004800000 */
[----:B------:R-:W-:Y:S02]  /*0940*/  @P3 ISETP.NE.AND P5, PT, R0, R3, PT ;  /* 0x000000030000320c */ /* 0x000fe40003fa5270 */
[----:B------:R-:W-:Y:S01]  /*0950*/  SEL R0, RZ, 0x1, !P0 ;  /* 0x00000001ff007807 */ /* 0x000fe20004000000 */
[----:B------:R0:W1:Y:S01]  /*0960*/  @!UP1 SYNCS.EXCH.64 URZ, [UR8+0xc8], UR4 ;  /* 0x0000c804083f95b2 */ /* 0x0000620008000100 */
[----:B------:R-:W-:Y:S01]  /*0970*/  NOP ;  /* 0x0000000000007918 */ /* 0x000fe20000000000 */
[----:B------:R-:W-:-:S02]  /*0980*/  @P3 SEL R89, RZ, 0x1, P5 ;  /* 0x00000001ff593807 */ /* 0x000fc40002800000 */
[----:B------:R-:W-:Y:S02]  /*0990*/  SEL R23, R23, 0x2, P6 ;  /* 0x0000000217177807 */ /* 0x000fe40003000000 */
[----:B------:R-:W-:Y:S01]  /*09a0*/  LOP3.LUT R89, R89, R0, RZ, 0xc0, !PT ;  /* 0x0000000059597212 */ /* 0x000fe200078ec0ff */
[----:B------:R0:W3:Y:S01]  /*09b0*/  @!UP2 SYNCS.EXCH.64 URZ, [UR9+0xa0], UR6 ;  /* 0x0000a006093fa5b2 */ /* 0x0000e20008000100 */
[----:B------:R0:W4:Y:S01]  /*09c0*/  @!UP3 SYNCS.EXCH.64 URZ, [UR9+0xa8], UR6 ;  /* 0x0000a806093fb5b2 */ /* 0x0001220008000100 */
[----:B------:R0:W0:Y:S01]  /*09d0*/  @!UP4 SYNCS.EXCH.64 URZ, [UR9+0xb0], UR6 ;  /* 0x0000b006093fc5b2 */ /* 0x0000220008000100 */
[----:B------:R0:W0:Y:S01]  /*09e0*/  @!UP5 SYNCS.EXCH.64 URZ, [UR9+0xb8], UR6 ;  /* 0x0000b806093fd5b2 */ /* 0x0000220008000100 */
[----:B------:R-:W-:Y:S01]  /*09f0*/  NOP ;  /* 0x0000000000007918 */ /* 0x000fe20000000000 */
[----:B--2---:R-:W-:Y:S05]  /*0a00*/  @!P2 BRA `(.L_x_4) ;  /* 0x000000000008a947 */ /* 0x004fea0003800000 */
[----:B01-34-:R-:W-:Y:S01]  /*0a10*/  UCGABAR_ARV ;  /* 0x00000000000079c7 */ /* 0x01bfe20008000000 */
[----:B------:R-:W-:Y:S05]  /*0a20*/  BRA `(.L_x_5) ;  /* 0x0000000000047947 */ /* 0x000fea0003800000 */
.L_x_4:
[----:B01-34-:R-:W-:Y:S01]  /*0a30*/  NOP ;  /* 0x0000000000007918 */ /* 0x01bfe20000000000 */
.L_x_5:
[----:B------:R-:W-:Y:S01]  /*0a40*/  ULDC.64 UR4, c[0x0][0x598] ;  /* 0x0001660000047ab9 */ /* 0x000fe20000000a00 */
[----:B------:R-:W-:Y:S01]  /*0a50*/  ULDC.64 UR36, c[0x0][0x208] ;  /* 0x0000820000247ab9 */ /* 0x000fe20000000a00 */
[----:B------:R-:W-:-:S04]  /*0a60*/  ISETP.NE.U32.AND P0, PT, RZ, UR4, PT ;  /* 0x00000004ff007c0c */ /* 0x000fc8000bf05070 */
[----:B------:R-:W-:-:S13]  /*0a70*/  ISETP.NE.AND.EX P0, PT, RZ, UR5, PT, P0 ;  /* 0x00000005ff007c0c */ /* 0x000fda000bf05300 */
[----:B------:R-:W-:Y:S05]  /*0a80*/  @!P0 BRA `(.L_x_6) ;  /* 0x00000000001c8947 */ /* 0x000fea0003800000 */
[----:B------:R-:W0:Y:S02]  /*0a90*/  LDC.64 R2, c[0x0][0x598] ;  /* 0x00016600ff027b82 */ /* 0x000e240000000a00 */
[----:B0-----:R-:W2:Y:S02]  /*0aa0*/  LDG.E.64 R2, desc[UR36][R2.64] ;  /* 0x0000002402027981 */ /* 0x001ea4000c1e1b00 */
[----:B--2---:R-:W-:-:S04]  /*0ab0*/  ISETP.NE.U32.AND P0, PT, R2, RZ, PT ;  /* 0x000000ff0200720c */ /* 0x004fc80003f05070 */
[----:B------:R-:W-:-:S13]  /*0ac0*/  ISETP.NE.AND.EX P0, PT, R3, RZ, PT, P0 ;  /* 0x000000ff0300720c */ /* 0x000fda0003f05300 */
[----:B------:R-:W-:Y:S05]  /*0ad0*/  @!P0 BRA `(.L_x_6) ;  /* 0x0000000000088947 */ /* 0x000fea0003800000 */
[----:B------:R0:W5:Y:S01]  /*0ae0*/  LD.E R90, desc[UR36][R2.64] ;  /* 0x00000024025a7980 */ /* 0x000162000c101900 */
[----:B------:R-:W-:Y:S05]  /*0af0*/  BRA `(.L_x_7) ;  /* 0x0000000000247947 */ /* 0x000fea0003800000 */
.L_x_6:
[----:B------:R-:W-:Y:S02]  /*0b00*/  ULDC.64 UR4, c[0x0][0x588] ;  /* 0x0001620000047ab9 */ /* 0x000fe40000000a00 */
[----:B------:R-:W-:-:S04]  /*0b10*/  ISETP.NE.U32.AND P0, PT, RZ, UR4, PT ;  /* 0x00000004ff007c0c */ /* 0x000fc8000bf05070 */
[----:B------:R-:W-:-:S13]  /*0b20*/  ISETP.NE.AND.EX P0, PT, RZ, UR5, PT, P0 ;  /* 0x00000005ff007c0c */ /* 0x000fda000bf05300 */
[----:B------:R-:W-:Y:S05]  /*0b30*/  @!P0 BRA `(.L_x_8) ;  /* 0x00000000000c8947 */ /* 0x000fea0003800000 */
[----:B------:R-:W0:Y:S02]  /*0b40*/  LDC.64 R90, c[0x0][0x588] ;  /* 0x00016200ff5a7b82 */ /* 0x000e240000000a00 */
[----:B0-----:R1:W5:Y:S01]  /*0b50*/  LDG.E R90, desc[UR36][R90.64] ;  /* 0x000000245a5a7981 */ /* 0x001362000c1e1900 */
[----:B------:R-:W-:Y:S05]  /*0b60*/  BRA `(.L_x_7) ;  /* 0x0000000000087947 */ /* 0x000fea0003800000 */
.L_x_8:
[----:B------:R-:W-:Y:S02]  /*0b70*/  ULDC UR4, c[0x0][0x580] ;  /* 0x0001600000047ab9 */ /* 0x000fe40000000800 */
[----:B------:R-:W-:-:S07]  /*0b80*/  IMAD.U32 R90, RZ, RZ, UR4 ;  /* 0x00000004ff5a7e24 */ /* 0x000fce000f8e00ff */
.L_x_7:
[----:B------:R-:W-:Y:S02]  /*0b90*/  ULDC.64 UR4, c[0x0][0x5a0] ;  /* 0x0001680000047ab9 */ /* 0x000fe40000000a00 */
[----:B------:R-:W-:-:S04]  /*0ba0*/  ISETP.NE.U32.AND P0, PT, RZ, UR4, PT ;  /* 0x00000004ff007c0c */ /* 0x000fc8000bf05070 */
[----:B------:R-:W-:-:S13]  /*0bb0*/  ISETP.NE.AND.EX P0, PT, RZ, UR5, PT, P0 ;  /* 0x00000005ff007c0c */ /* 0x000fda000bf05300 */
[----:B------:R-:W-:Y:S05]  /*0bc0*/  @!P0 BRA `(.L_x_9) ;  /* 0x00000000001c8947 */ /* 0x000fea0003800000 */
[----:B0-----:R-:W0:Y:S02]  /*0bd0*/  LDC.64 R2, c[0x0][0x5a0] ;  /* 0x00016800ff027b82 */ /* 0x001e240000000a00 */
[----:B0-----:R-:W2:Y:S02]  /*0be0*/  LDG.E.64 R2, desc[UR36][R2.64] ;  /* 0x0000002402027981 */ /* 0x001ea4000c1e1b00 */
[----:B--2---:R-:W-:-:S04]  /*0bf0*/  ISETP.NE.U32.AND P0, PT, R2, RZ, PT ;  /* 0x000000ff0200720c */ /* 0x004fc80003f05070 */
[----:B------:R-:W-:-:S13]  /*0c00*/  ISETP.NE.AND.EX P0, PT, R3, RZ, PT, P0 ;  /* 0x000000ff0300720c */ /* 0x000fda0003f05300 */
[----:B------:R-:W-:Y:S05]  /*0c10*/  @!P0 BRA `(.L_x_9) ;  /* 0x0000000000088947 */ /* 0x000fea0003800000 */
[----:B-1----:R0:W5:Y:S01]  /*0c20*/  LD.E R91, desc[UR36][R2.64] ;  /* 0x00000024025b7980 */ /* 0x002162000c101900 */
[----:B------:R-:W-:Y:S05]  /*0c30*/  BRA `(.L_x_10) ;  /* 0x0000000000247947 */ /* 0x000fea0003800000 */
.L_x_9:
[----:B------:R-:W-:Y:S02]  /*0c40*/  ULDC.64 UR4, c[0x0][0x590] ;  /* 0x0001640000047ab9 */ /* 0x000fe40000000a00 */
[----:B------:R-:W-:-:S04]  /*0c50*/  ISETP.NE.U32.AND P0, PT, RZ, UR4, PT ;  /* 0x00000004ff007c0c */ /* 0x000fc8000bf05070 */
[----:B------:R-:W-:-:S13]  /*0c60*/  ISETP.NE.AND.EX P0, PT, RZ, UR5, PT, P0 ;  /* 0x00000005ff007c0c */ /* 0x000fda000bf05300 */
[----:B------:R-:W-:Y:S05]  /*0c70*/  @!P0 BRA `(.L_x_11) ;  /* 0x00000000000c8947 */ /* 0x000fea0003800000 */
[----:B0-----:R-:W1:Y:S02]  /*0c80*/  LDC.64 R2, c[0x0][0x590] ;  /* 0x00016400ff027b82 */ /* 0x001e640000000a00 */
[----:B-1----:R1:W5:Y:S01]  /*0c90*/  LDG.E R91, desc[UR36][R2.64] ;  /* 0x00000024025b7981 */ /* 0x002362000c1e1900 */
[----:B------:R-:W-:Y:S05]  /*0ca0*/  BRA `(.L_x_10) ;  /* 0x0000000000087947 */ /* 0x000fea0003800000 */
.L_x_11:
[----:B------:R-:W-:Y:S02]  /*0cb0*/  ULDC UR4, c[0x0][0x584] ;  /* 0x0001610000047ab9 */ /* 0x000fe40000000800 */
[----:B-1----:R-:W-:-:S07]  /*0cc0*/  IMAD.U32 R91, RZ, RZ, UR4 ;  /* 0x00000004ff5b7e24 */ /* 0x002fce000f8e00ff */
.L_x_10:
[----:B01----:R-:W0:Y:S01]  /*0cd0*/  LDC R2, c[0x0][0x65c] ;  /* 0x00019700ff027b82 */ /* 0x003e220000000800 */
[----:B------:R-:W-:Y:S01]  /*0ce0*/  ULDC UR6, c[0x0][0x28c] ;  /* 0x0000a30000067ab9 */ /* 0x000fe20000000800 */
[----:B------:R-:W-:Y:S01]  /*0cf0*/  ISETP.NE.AND P0, PT, R10, 0x2, PT ;  /* 0x000000020a00780c */ /* 0x000fe20003f05270 */
[----:B------:R-:W-:Y:S01]  /*0d00*/  UIADD3 UR6, UR6, 0x1f, URZ ;  /* 0x0000001f06067890 */ /* 0x000fe2000fffe03f */
[----:B------:R-:W-:Y:S01]  /*0d10*/  IMAD.U32 R10, RZ, RZ, UR12 ;  /* 0x0000000cff0a7e24 */ /* 0x000fe2000f8e00ff */
[----:B------:R-:W-:Y:S01]  /*0d20*/  UMOV UR38, URZ ;  /* 0x0000003f00267c82 */ /* 0x000fe20008000000 */
[----:B------:R-:W-:Y:S01]  /*0d30*/  UMOV UR39, URZ ;  /* 0x0000003f00277c82 */ /* 0x000fe20008000000 */
[----:B------:R-:W-:Y:S01]  /*0d40*/  USHF.R.S32.HI UR7, URZ, 0x1f, UR6 ;  /* 0x0000001f3f077899 */ /* 0x000fe20008011406 */
[----:B------:R-:W-:-:S03]  /*0d50*/  ULDC.64 UR8, c[0x0][0x650] ;  /* 0x0001940000087ab9 */ /* 0x000fc60000000a00 */
[----:B------:R-:W-:-:S04]  /*0d60*/  ULEA.HI UR7, UR7, UR6, URZ, 0x5 ;  /* 0x0000000607077291 */ /* 0x000fc8000f8f283f */
[----:B------:R-:W-:Y:S01]  /*0d70*/  USHF.R.S32.HI UR40, URZ, 0x5, UR7 ;  /* 0x000000053f287899 */ /* 0x000fe20008011407 */
[----:B0-----:R-:W-:-:S13]  /*0d80*/  ISETP.NE.AND P1, PT, R2, 0x1, PT ;  /* 0x000000010200780c */ /* 0x001fda0003f25270 */
[----:B------:R-:W0:Y:S01]  /*0d90*/  @P1 LDC R17, c[0x0][0x10] ;  /* 0x00000400ff111b82 */ /* 0x000e220000000800 */
[----:B------:R-:W-:Y:S02]  /*0da0*/  @P1 IMAD.MOV.U32 R7, RZ, RZ, RZ ;  /* 0x000000ffff071224 */ /* 0x000fe400078e00ff */
[----:B------:R-:W-:-:S05]  /*0db0*/  @P1 IMAD.MOV.U32 R11, RZ, RZ, RZ ;  /* 0x000000ffff0b1224 */ /* 0x000fca00078e00ff */
[----:B------:R-:W1:Y:S01]  /*0dc0*/  @!P1 LDC R3, c[0x0][0xc] ;  /* 0x00000300ff039b82 */ /* 0x000e620000000800 */
[----:B------:R-:W-:Y:S01]  /*0dd0*/  ULDC UR4, c[0x0][0xc] ;  /* 0x0000030000047ab9 */ /* 0x000fe20000000800 */
[----:B------:R-:W-:Y:S02]  /*0de0*/  ULDC UR5, c[0x0][0x10] ;  /* 0x0000040000057ab9 */ /* 0x000fe40000000800 */
[----:B------:R-:W-:-:S04]  /*0df0*/  UIMAD.WIDE.U32 UR4, UR4, UR5, URZ ;  /* 0x00000005040472a5 */ /* 0x000fc8000f8e003f */
[----:B------:R-:W2:Y:S01]  /*0e00*/  LDC R0, c[0x0][0x14] ;  /* 0x00000500ff007b82 */ /* 0x000ea20000000800 */
[----:B0-----:R-:W-:-:S04]  /*0e10*/  @P1 IMAD.WIDE.U32 R16, R17, UR12, R6 ;  /* 0x0000000c11101c25 */ /* 0x001fc8000f8e0006 */
[----:B------:R-:W-:Y:S02]  /*0e20*/  @P1 IMAD.IADD R17, R17, 0x1, R11 ;  /* 0x0000000111111824 */ /* 0x000fe400078e020b */
[----:B------:R-:W-:Y:S02]  /*0e30*/  IMAD.MOV.U32 R11, RZ, RZ, RZ ;  /* 0x000000ffff0b7224 */ /* 0x000fe400078e00ff */
[----:B-1----:R-:W-:-:S04]  /*0e40*/  @!P1 IMAD.WIDE.U32 R10, R6, R3, R10 ;  /* 0x00000003060a9225 */ /* 0x002fc800078e000a */
[----:B------:R-:W-:Y:S02]  /*0e50*/  @!P1 IMAD.MOV.U32 R16, RZ, RZ, R10 ;  /* 0x000000ffff109224 */ /* 0x000fe400078e000a */
[----:B--2---:R-:W-:-:S04]  /*0e60*/  IMAD.WIDE.U32 R12, R0, UR4, RZ ;  /* 0x00000004000c7c25 */ /* 0x004fc8000f8e00ff */
[----:B------:R-:W-:Y:S01]  /*0e70*/  IMAD R3, R0, UR5, RZ ;  /* 0x0000000500037c24 */ /* 0x000fe2000f8e02ff */
[----:B------:R0:W-:Y:S01]  /*0e80*/  STL.64 [R1], R12 ;  /* 0x0000000c01007387 */ /* 0x0001e20000100a00 */
[----:B------:R-:W-:Y:S02]  /*0e90*/  @!P1 IMAD.MOV.U32 R17, RZ, RZ, R11 ;  /* 0x000000ffff119224 */ /* 0x000fe400078e000b */
[----:B------:R-:W-:Y:S01]  /*0ea0*/  IMAD.IADD R0, R13, 0x1, R3 ;  /* 0x000000010d007824 */ /* 0x000fe200078e0203 */
[----:B------:R-:W-:Y:S06]  /*0eb0*/  @P0 BRA `(.L_x_12) ;  /* 0x0000000000200947 */ /* 0x000fec0003800000 */
[----:B------:R-:W-:Y:S01]  /*0ec0*/  UISETP.GE.U32.AND UP0, UPT, UR40, 0x9, UPT ;  /* 0x000000092800788c */ /* 0x000fe2000bf06070 */
[----:B------:R-:W-:Y:S01]  /*0ed0*/  IADD3 R16, P0, R16, R12, RZ ;  /* 0x0000000c10107210 */ /* 0x000fe20007f1e0ff */
[----:B------:R-:W-:Y:S01]  /*0ee0*/  UIMAD.WIDE.U32 UR4, UR40, 0x38e38e39, URZ ;  /* 0x38e38e39280478a5 */ /* 0x000fe2000f8e003f */
[----:B------:R-:W-:-:S03]  /*0ef0*/  UMOV UR39, URZ ;  /* 0x0000003f00277c82 */ /* 0x000fc60008000000 */
[----:B------:R-:W-:Y:S01]  /*0f00*/  USHF.R.U32.HI UR4, URZ, 0x1, UR5 ;  /* 0x000000013f047899 */ /* 0x000fe20008011605 */
[----:B------:R-:W-:-:S03]  /*0f10*/  IMAD.X R17, R0, 0x1, R17, P0 ;  /* 0x0000000100117824 */ /* 0x000fc600000e0611 */
[----:B------:R-:W-:Y:S02]  /*0f20*/  UIMAD UR38, UR4, -0x9, UR40 ;  /* 0xfffffff7042678a4 */ /* 0x000fe4000f8e0228 */
[----:B------:R-:W-:-:S12]  /*0f30*/  @UP0 ULOP3.LUT UR39, UR4, 0x1, URZ, 0xc0, !UPT ;  /* 0x0000000104270892 */ /* 0x000fd8000f8ec03f */
.L_x_12:
[----:B------:R-:W-:Y:S01]  /*0f40*/  ISETP.GE.U32.AND P0, PT, R16, UR8, PT ;  /* 0x0000000810007c0c */ /* 0x000fe2000bf06070 */
[----:B------:R-:W-:Y:S01]  /*0f50*/  IMAD.MOV.U32 R22, RZ, RZ, -0x1 ;  /* 0xffffffffff167424 */ /* 0x000fe200078e00ff */
[----:B------:R-:W-:Y:S01]  /*0f60*/  PRMT R3, RZ, 0x7610, R3 ;  /* 0x00007610ff037816 */ /* 0x000fe20000000003 */
[----:B------:R-:W-:Y:S01]  /*0f70*/  IMAD.MOV.U32 R18, RZ, RZ, -0x1 ;  /* 0xffffffffff127424 */ /* 0x000fe200078e00ff */
[----:B------:R-:W-:Y:S01]  /*0f80*/  ISETP.GE.U32.AND.EX P0, PT, R17, UR9, PT, P0 ;  /* 0x0000000911007c0c */ /* 0x000fe2000bf06100 */
[----:B------:R-:W-:-:S12]  /*0f90*/  IMAD.MOV.U32 R19, RZ, RZ, -0x1 ;  /* 0xffffffffff137424 */ /* 0x000fd800078e00ff */
[----:B------:R-:W-:Y:S05]  /*0fa0*/  @P0 BRA `(.L_x_13) ;  /* 0x0000000400280947 */ /* 0x000fea0003800000 */
[----:B------:R-:W1:Y:S01]  /*0fb0*/  LDC.64 R26, c[0x0][0x628] ;  /* 0x00018a00ff1a7b82 */ /* 0x000e620000000a00 */
[----:B------:R-:W-:Y:S02]  /*0fc0*/  IMAD.MOV.U32 R10, RZ, RZ, R16 ;  /* 0x000000ffff0a7224 */ /* 0x000fe400078e0010 */
[----:B------:R-:W-:-:S05]  /*0fd0*/  IMAD.MOV.U32 R11, RZ, RZ, R17 ;  /* 0x000000ffff0b7224 */ /* 0x000fca00078e0011 */
[----:B------:R-:W2:Y:S08]  /*0fe0*/  LDC R18, c[0x0][0x630] ;  /* 0x00018c00ff127b82 */ /* 0x000eb00000000800 */
[----:B------:R-:W3:Y:S01]  /*0ff0*/  LDC.64 R28, c[0x0][0x620] ;  /* 0x00018800ff1c7b82 */ /* 0x000ee20000000a00 */
[----:B-1----:R-:W-:-:S04]  /*1000*/  ISETP.NE.U32.AND P0, PT, R26, RZ, PT ;  /* 0x000000ff1a00720c */ /* 0x002fc80003f05070 */
[----:B------:R-:W-:-:S13]  /*1010*/  ISETP.NE.AND.EX P0, PT, R27, RZ, PT, P0 ;  /* 0x000000ff1b00720c */ /* 0x000fda0003f05300 */
[----:B--23--:R-:W-:Y:S05]  /*1020*/  @!P0 BRA `(.L_x_14) ;  /* 0x0000000000288947 */ /* 0x00cfea0003800000 */
[----:B------:R-:W1:Y:S02]  /*1030*/  LDC R3, c[0x0][0x634] ;  /* 0x00018d00ff037b82 */ /* 0x000e640000000800 */
[----:B-1----:R-:W-:-:S05]  /*1040*/  IADD3 R3, P0, R16, R3, RZ ;  /* 0x0000000310037210 */ /* 0x002fca0007f1e0ff */
[----:B------:R-:W-:-:S04]  /*1050*/  IMAD.X R19, RZ, RZ, R17, P0 ;  /* 0x000000ffff137224 */ /* 0x000fc800000e0611 */
[----:B------:R-:W-:-:S04]  /*1060*/  IMAD.WIDE.U32 R10, R19, R26, RZ ;  /* 0x0000001a130a7225 */ /* 0x000fc800078e00ff */
[----:B0-----:R-:W-:-:S04]  /*1070*/  IMAD.WIDE.U32 R12, P0, R3, R27, R10 ;  /* 0x0000001b030c7225 */ /* 0x001fc8000780000a */
[----:B------:R-:W-:-:S04]  /*1080*/  IMAD.WIDE.U32 R10, R3, R26, RZ ;  /* 0x0000001a030a7225 */ /* 0x000fc800078e00ff */
[----:B------:R-:W-:Y:S01]  /*1090*/  IMAD.X R15, RZ, RZ, RZ, P0 ;  /* 0x000000ffff0f7224 */ /* 0x000fe200000e06ff */
[----:B------:R-:W-:Y:S01]  /*10a0*/  IADD3 RZ, P0, R11, R12, RZ ;  /* 0x0000000c0bff7210 */ /* 0x000fe20007f1e0ff */
[----:B------:R-:W-:-:S04]  /*10b0*/  IMAD.MOV.U32 R14, RZ, RZ, R13 ;  /* 0x000000ffff0e7224 */ /* 0x000fc800078e000d */
[----:B------:R-:W-:-:S08]  /*10c0*/  IMAD.WIDE.U32.X R10, R19, R27, R14, P0 ;  /* 0x0000001b130a7225 */ /* 0x000fd000000e040e */
.L_x_14:
[----:B------:R-:W1:Y:S01]  /*10d0*/  LDC.64 R32, c[0x0][0x640] ;  /* 0x00019000ff207b82 */ /* 0x000e620000000a00 */
[-CC-:B------:R-:W-:Y:S02]  /*10e0*/  SHF.R.U64 R30, R10, R18.reuse, R11.reuse ;  /* 0x000000120a1e7219 */ /* 0x180fe4000000120b */
[----:B------:R-:W-:Y:S02]  /*10f0*/  SHF.R.U32.HI R3, RZ, R18, R11 ;  /* 0x00000012ff037219 */ /* 0x000fe4000001160b */
[----:B0-----:R-:W-:-:S03]  /*1100*/  IADD3 R13, P0, RZ, -R30, RZ ;  /* 0x8000001eff0d7210 */ /* 0x001fc60007f1e0ff */
[----:B------:R-:W0:Y:S02]  /*1110*/  LDC R14, c[0x0][0x618] ;  /* 0x00018600ff0e7b82 */ /* 0x000e240000000800 */
[----:B------:R-:W-:Y:S02]  /*1120*/  IMAD.X R3, RZ, RZ, ~R3, P0 ;  /* 0x000000ffff037224 */ /* 0x000fe400000e0e03 */
[----:B------:R-:W-:-:S04]  /*1130*/  IMAD.WIDE.U32 R10, R13, R28, R16 ;  /* 0x0000001c0d0a7225 */ /* 0x000fc800078e0010 */
[----:B------:R-:W2:Y:S01]  /*1140*/  LDC R15, c[0x0][0x608] ;  /* 0x00018200ff0f7b82 */ /* 0x000ea20000000800 */
[----:B------:R-:W-:Y:S02]  /*1150*/  IMAD R12, R3, R28, RZ ;  /* 0x0000001c030c7224 */ /* 0x000fe400078e02ff */
[----:B------:R-:W-:Y:S02]  /*1160*/  IMAD.MOV.U32 R28, RZ, RZ, 0x1 ;  /* 0x00000001ff1c7424 */ /* 0x000fe400078e00ff */
[----:B------:R-:W-:Y:S02]  /*1170*/  IMAD R3, R13, R29, R12 ;  /* 0x0000001d0d037224 */ /* 0x000fe400078e020c */
[----:B------:R-:W-:Y:S01]  /*1180*/  IMAD.MOV.U32 R12, RZ, RZ, -0x1 ;  /* 0xffffffffff0c7424 */ /* 0x000fe200078e00ff */
[----:B------:R-:W3:Y:S01]  /*1190*/  LDC R31, c[0x0][0x658] ;  /* 0x00019600ff1f7b82 */ /* 0x000ee20000000800 */
[----:B------:R-:W-:Y:S01]  /*11a0*/  IMAD.IADD R3, R11, 0x1, R3 ;  /* 0x000000010b037824 */ /* 0x000fe200078e0203 */
[----:B-1----:R-:W-:-:S04]  /*11b0*/  ISETP.NE.U32.AND P0, PT, R32, RZ, PT ;  /* 0x000000ff2000720c */ /* 0x002fc80003f05070 */
[----:B------:R-:W-:Y:S02]  /*11c0*/  ISETP.NE.AND.EX P0, PT, R33, RZ, PT, P0 ;  /* 0x000000ff2100720c */ /* 0x000fe40003f05300 */
[----:B------:R-:W1:Y:S01]  /*11d0*/  LDC R24, c[0x0][0x600] ;  /* 0x00018000ff187b82 */ /* 0x000e620000000800 */
[-CC-:B0-----:R-:W-:Y:S02]  /*11e0*/  SHF.R.U64 R27, R10, R14.reuse, R3.reuse ;  /* 0x0000000e0a1b7219 */ /* 0x181fe40000001203 */
[----:B------:R-:W-:-:S05]  /*11f0*/  SHF.R.U32.HI R10, RZ, R14, R3 ;  /* 0x0000000eff0a7219 */ /* 0x000fca0000011603 */
[----:B------:R-:W0:Y:S01]  /*1200*/  LDC R22, c[0x0][0x648] ;  /* 0x00019200ff167b82 */ /* 0x000e220000000800 */
[-CC-:B--2---:R-:W-:Y:S02]  /*1210*/  SHF.R.U64 R35, R27, R15.reuse, R10.reuse ;  /* 0x0000000f1b237219 */ /* 0x184fe4000000120a */
[----:B------:R-:W-:-:S05]  /*1220*/  SHF.R.U32.HI R10, RZ, R15, R10 ;  /* 0x0000000fff0a7219 */ /* 0x000fca000001160a */
[----:B------:R-:W2:Y:S01]  /*1230*/  LDC R26, c[0x0][0x638] ;  /* 0x00018e00ff1a7b82 */ /* 0x000ea20000000800 */
[-CC-:B---3--:R-:W-:Y:S02]  /*1240*/  SHF.R.U64 R34, R35, R31.reuse, R10.reuse ;  /* 0x0000001f23227219 */ /* 0x188fe4000000120a */
[-C--:B------:R-:W-:Y:S02]  /*1250*/  SHF.L.U32 R3, R12, R31.reuse, RZ ;  /* 0x0000001f0c037219 */ /* 0x080fe400000006ff */
[----:B------:R-:W-:Y:S01]  /*1260*/  SHF.R.U32.HI R11, RZ, R31, R10 ;  /* 0x0000001fff0b7219 */ /* 0x000fe2000001160a */
[----:B------:R-:W-:Y:S01]  /*1270*/  IMAD.MOV.U32 R10, RZ, RZ, R34 ;  /* 0x000000ffff0a7224 */ /* 0x000fe200078e0022 */
[----:B------:R-:W-:Y:S01]  /*1280*/  LOP3.LUT R18, RZ, R3, RZ, 0x33, !PT ;  /* 0x00000003ff127212 */ /* 0x000fe200078e33ff */
[----:B------:R-:W3:Y:S01]  /*1290*/  LDC R29, c[0x0][0x610] ;  /* 0x00018400ff1d7b82 */ /* 0x000ee20000000800 */
[----:B------:R-:W-:Y:S05]  /*12a0*/  @!P0 BRA `(.L_x_15) ;  /* 0x0000000000288947 */ /* 0x000fea0003800000 */
[----:B------:R-:W4:Y:S02]  /*12b0*/  LDC R3, c[0x0][0x64c] ;  /* 0x00019300ff037b82 */ /* 0x000f240000000800 */
[----:B----4-:R-:W-:-:S05]  /*12c0*/  IADD3 R3, P0, R34, R3, RZ ;  /* 0x0000000322037210 */ /* 0x010fca0007f1e0ff */
[----:B------:R-:W-:-:S04]  /*12d0*/  IMAD.X R19, RZ, RZ, R11, P0 ;  /* 0x000000ffff137224 */ /* 0x000fc800000e060b */
[----:B------:R-:W-:-:S04]  /*12e0*/  IMAD.WIDE.U32 R10, R19, R32, RZ ;  /* 0x00000020130a7225 */ /* 0x000fc800078e00ff */
[----:B------:R-:W-:-:S04]  /*12f0*/  IMAD.WIDE.U32 R12, P0, R3, R33, R10 ;  /* 0x00000021030c7225 */ /* 0x000fc8000780000a */
[----:B------:R-:W-:-:S04]  /*1300*/  IMAD.WIDE.U32 R10, R3, R32, RZ ;  /* 0x00000020030a7225 */ /* 0x000fc800078e00ff */
[----:B------:R-:W-:Y:S01]  /*1310*/  IMAD.X R15, RZ, RZ, RZ, P0 ;  /* 0x000000ffff0f7224 */ /* 0x000fe200000e06ff */
[----:B------:R-:W-:Y:S01]  /*1320*/  IADD3 RZ, P0, R11, R12, RZ ;  /* 0x0000000c0bff7210 */ /* 0x000fe20007f1e0ff */
[----:B------:R-:W-:-:S04]  /*1330*/  IMAD.MOV.U32 R14, RZ, RZ, R13 ;  /* 0x000000ffff0e7224 */ /* 0x000fc800078e000d */
[----:B------:R-:W-:-:S08]  /*1340*/  IMAD.WIDE.U32.X R10, R19, R33, R14, P0 ;  /* 0x00000021130a7225 */ /* 0x000fd000000e040e */
.L_x_15:
[----:B0-----:R-:W-:Y:S01]  /*1350*/  SHF.R.U64 R7, R10, R22, R11 ;  /* 0x000000160a077219 */ /* 0x001fe2000000120b */
[----:B-1----:R-:W-:Y:S01]  /*1360*/  VIADD R10, R24, 0xffffffff ;  /* 0xffffffff180a7836 */ /* 0x002fe20000000000 */
[----:B------:R-:W-:Y:S01]  /*1370*/  SHF.L.U32 R3, R28, R31, RZ ;  /* 0x0000001f1c037219 */ /* 0x000fe200000006ff */
[----:B------:R-:W-:Y:S01]  /*1380*/  @P1 IMAD R21, R25, R20, R6 ;  /* 0x0000001419151224 */ /* 0x000fe200078e0206 */
[----:B------:R-:W-:Y:S01]  /*1390*/  LOP3.LUT R18, R35, R18, RZ, 0xc0, !PT ;  /* 0x0000001223127212 */ /* 0x000fe200078ec0ff */
[----:B------:R-:W-:Y:S02]  /*13a0*/  IMAD.MOV R11, RZ, RZ, -R7 ;  /* 0x000000ffff0b7224 */ /* 0x000fe400078e0a07 */
[----:B------:R-:W-:Y:S02]  /*13b0*/  IMAD.MOV.U32 R6, RZ, RZ, 0x1 ;  /* 0x00000001ff067424 */ /* 0x000fe400078e00ff */
[----:B------:R-:W-:Y:S01]  /*13c0*/  IMAD R18, R3, R7, R18 ;  /* 0x0000000703127224 */ /* 0x000fe200078e0212 */
[----:B------:R-:W-:Y:S01]  /*13d0*/  LOP3.LUT R7, R27, R10, RZ, 0xc0, !PT ;  /* 0x0000000a1b077212 */ /* 0x000fe200078ec0ff */
[----:B--2---:R-:W-:-:S02]  /*13e0*/  IMAD R3, R11, R26, R34 ;  /* 0x0000001a0b037224 */ /* 0x004fc400078e0222 */
[----:B---3--:R-:W-:Y:S02]  /*13f0*/  IMAD R22, R18, R29, R21 ;  /* 0x0000001d12167224 */ /* 0x008fe400078e0215 */
[----:B------:R-:W-:Y:S01]  /*1400*/  IMAD R7, R3, R24, R7 ;  /* 0x0000001803077224 */ /* 0x000fe200078e0207 */
[----:B------:R-:W-:Y:S01]  /*1410*/  PRMT R3, R6, 0x7610, R3 ;  /* 0x0000761006037816 */ /* 0x000fe20000000003 */
[----:B------:R-:W-:-:S03]  /*1420*/  IMAD.MOV.U32 R19, RZ, RZ, R30 ;  /* 0x000000ffff137224 */ /* 0x000fc600078e001e */
[----:B------:R-:W-:Y:S02]  /*1430*/  SEL R18, R7, R22, !P1 ;  /* 0x0000001607127207 */ /* 0x000fe40004800000 */
[----:B------:R-:W-:-:S07]  /*1440*/  SEL R22, R22, R7, !P1 ;  /* 0x0000000716167207 */ /* 0x000fce0004800000 */
.L_x_13:
[----:B------:R-:W-:Y:S05]  /*1450*/  @!P2 BRA `(.L_x_16) ;  /* 0x00000000000ca947 */ /* 0x000fea0003800000 */
[----:B------:R-:W-:Y:S01]  /*1460*/  UCGABAR_WAIT ;  /* 0x0000000000007dc7 */ /* 0x000fe20008000000 */
[----:B------:R-:W-:Y:S01]  /*1470*/  CCTL.IVALL ;  /* 0x00000000ff00798f */ /* 0x000fe20002000000 */
[----:B------:R-:W-:Y:S05]  /*1480*/  BRA `(.L_x_17) ;  /* 0x0000000000047947 */ /* 0x000fea0003800000 */
.L_x_16:
[----:B------:R-:W-:Y:S06]  /*1490*/  BAR.SYNC.DEFER_BLOCKING 0x0 ;  /* 0x0000000000007b1d */ /* 0x000fec0000010000 */
.L_x_17:
[----:B------:R-:W-:Y:S05]  /*14a0*/  @!P4 BRA `(.L_x_18) ;  /* 0x00000054007cc947 */ /* 0x000fea0003800000 */
[----:B------:R-:W-:-:S13]  /*14b0*/  ISETP.GT.U32.AND P0, PT, R36, 0x1, PT ;  /* 0x000000012400780c */ /* 0x000fda0003f04070 */
[----:B------:R-:W-:Y:S05]  /*14c0*/  @P0 EXIT ;  /* 0x000000000000094d */ /* 0x000fea0003800000 */
.L_x_19:
[----:B------:R-:W-:-:S08]  /*14d0*/  NOP ;  /* 0x0000000000007918 */ /* 0x000fd00000000000 */
[----:B------:R-:W1:Y:S02]  /*14e0*/  USETMAXREG.TRY_ALLOC.CTAPOOL UP0, 0xe8 ;  /* 0x000000e8000079c8 */ /* 0x000e640008000600 */
[----:B-1----:R-:W-:-:S13]  /*14f0*/  PLOP3.LUT P0, PT, PT, PT, UP0, 0x80, 0x0 ;  /* 0x000000000000781c */ /* 0x002fda0003f0f008 */
[----:B------:R-:W-:Y:S05]  /*1500*/  @!P0 BRA `(.L_x_19) ;  /* 0xfffffffc00f08947 */ /* 0x000fea000383ffff */
[----:B------:R-:W-:-:S13]  /*1510*/  LOP3.LUT P0, RZ, R3, 0xff, RZ, 0xc0, !PT ;  /* 0x000000ff03ff7812 */ /* 0x000fda000780c0ff */
[----:B------:R-:W-:Y:S05]  /*1520*/  @!P0 EXIT ;  /* 0x000000000000894d */ /* 0x000fea0003800000 */
[----:B------:R-:W2:Y:S01]  /*1530*/  LDL.64 R10, [R1] ;  /* 0x00000000010a7983 */ /* 0x000ea20000100a00 */
[CC--:B------:R-:W-:Y:S01]  /*1540*/  LEA.HI R3, R8.reuse, R5.reuse, RZ, 0x2 ;  /* 0x0000000508037211 */ /* 0x0c0fe200078f10ff */
[----:B------:R-:W1:Y:S01]  /*1550*/  S2UR UR4, SR_CgaCtaId ;  /* 0x00000000000479c3 */ /* 0x000e620000008800 */
[----:B------:R-:W-:Y:S01]  /*1560*/  LEA.HI R8, R8, R5, RZ, 0x5 ;  /* 0x0000000508087211 */ /* 0x000fe200078f28ff */
[----:B------:R-:W-:Y:S01]  /*1570*/  UISETP.LT.AND UP0, UPT, UR40, 0x1, UPT ;  /* 0x000000012800788c */ /* 0x000fe2000bf01270 */
[--C-:B------:R-:W-:Y:S01]  /*1580*/  SHF.R.S32.HI R92, RZ, 0x2, R3.reuse ;  /* 0x00000002ff5c7819 */ /* 0x100fe20000011403 */
[----:B------:R-:W-:Y:S01]  /*1590*/  UIADD3 UR5, UR43, -0x1, URZ ;  /* 0xffffffff2b057890 */ /* 0x000fe2000fffe03f */
[----:B------:R-:W-:Y:S01]  /*15a0*/  SHF.R.S32.HI R7, RZ, 0x1f, R3 ;  /* 0x0000001fff077819 */ /* 0x000fe20000011403 */
[----:B------:R-:W-:Y:S01]  /*15b0*/  USEL UR42, UR40, 0x1, UP0 ;  /* 0x00000001282a7887 */ /* 0x000fe20008000000 */
[----:B------:R-:W-:Y:S01]  /*15c0*/  LOP3.LUT R4, R3, 0xfffffffc, RZ, 0xc0, !PT ;  /* 0xfffffffc03047812 */ /* 0x000fe200078ec0ff */
[----:B------:R-:W3:Y:S01]  /*15d0*/  LDC R98, c[0x0][0x658] ;  /* 0x00019600ff627b82 */ /* 0x000ee20000000800 */
[----:B------:R-:W-:Y:S01]  /*15e0*/  LEA.HI R7, R7, R92, RZ, 0x3 ;  /* 0x0000005c07077211 */ /* 0x000fe200078f18ff */
[----:B------:R-:W-:Y:S01]  /*15f0*/  UMOV UR41, 0x400 ;  /* 0x0000040000297882 */ /* 0x000fe20000000000 */
[----:B------:R-:W-:Y:S01]  /*1600*/  SHF.R.S32.HI R3, RZ, 0x5, R8 ;  /* 0x00000005ff037819 */ /* 0x000fe20000011408 */
[----:B------:R-:W-:Y:S01]  /*1610*/  UISETP.NE.AND UP0, UPT, UR5, URZ, UPT ;  /* 0x0000003f0500728c */ /* 0x000fe2000bf05270 */
[----:B------:R-:W-:Y:S01]  /*1620*/  LOP3.LUT R7, R7, 0xfffffff8, RZ, 0xc0, !PT ;  /* 0xfffffff807077812 */ /* 0x000fe200078ec0ff */
[----:B------:R-:W-:Y:S01]  /*1630*/  IMAD.IADD R4, R5, 0x1, -R4 ;  /* 0x0000000105047824 */ /* 0x000fe200078e0a04 */
[----:B------:R-:W-:Y:S01]  /*1640*/  ULDC UR6, c[0x0][0x284] ;  /* 0x0000a10000067ab9 */ /* 0x000fe20000000800 */
[----:B------:R-:W4:Y:S01]  /*1650*/  LDC.64 R96, c[0x0][0x5c8] ;  /* 0x00017200ff607b82 */ /* 0x000f220000000a00 */
[----:B------:R-:W-:Y:S01]  /*1660*/  IMAD.MOV.U32 R5, RZ, RZ, 0x1 ;  /* 0x00000001ff057424 */ /* 0x000fe200078e00ff */
[----:B------:R-:W-:Y:S01]  /*1670*/  LOP3.LUT R104, R23, 0x1, RZ, 0xfc, !PT ;  /* 0x0000000117687812 */ /* 0x000fe200078efcff */
[----:B------:R-:W-:Y:S01]  /*1680*/  IMAD.IADD R92, R92, 0x1, -R7 ;  /* 0x000000015c5c7824 */ /* 0x000fe200078e0a07 */
[----:B------:R-:W-:Y:S01]  /*1690*/  USHF.L.U32 UR45, UR40, 0x1, URZ ;  /* 0x00000001282d7899 */ /* 0x000fe2000800063f */
[----:B------:R-:W-:Y:S01]  /*16a0*/  IMAD.SHL.U32 R94, R4, 0x2, RZ ;  /* 0x00000002045e7824 */ /* 0x000fe200078e00ff */
[----:B------:R-:W-:Y:S01]  /*16b0*/  UIADD3 UR42, -UR42, UR40, URZ ;  /* 0x000000282a2a7290 */ /* 0x000fe2000fffe13f */
[--C-:B------:R-:W-:Y:S01]  /*16c0*/  IMAD R103, R3, -0x10, -R92.reuse ;  /* 0xfffffff003677824 */ /* 0x100fe200078e0a5c */
[----:B------:R-:W0:Y:S01]  /*16d0*/  LDC R99, c[0x0][0x288] ;  /* 0x0000a200ff637b82 */ /* 0x000e220000000800 */
[----:B------:R-:W-:Y:S01]  /*16e0*/  SHF.R.S32.HI R93, RZ, 0x1f, R92 ;  /* 0x0000001fff5d7819 */ /* 0x000fe2000001145c */
[----:B-1----:R-:W-:Y:S01]  /*16f0*/  ULEA UR41, UR4, UR41, 0x18 ;  /* 0x0000002904297291 */ /* 0x002fe2000f8ec03f */
[----:B------:R-:W-:Y:S01]  /*1700*/  SHF.R.S32.HI R95, RZ, 0x1f, R94 ;  /* 0x0000001fff5f7819 */ /* 0x000fe2000001145e */
[----:B------:R-:W-:Y:S01]  /*1710*/  USHF.L.U32 UR4, UR5, 0x3, URZ ;  /* 0x0000000305047899 */ /* 0x000fe2000800063f */
[----:B------:R-:W-:Y:S01]  /*1720*/  VIADD R103, R103, UR6 ;  /* 0x0000000667677c36 */ /* 0x000fe20008000000 */
[----:B------:R-:W-:Y:S01]  /*1730*/  USEL UR5, URZ, 0x1, UP0 ;  /* 0x000000013f057887 */ /* 0x000fe20008000000 */
[----:B------:R-:W-:Y:S01]  /*1740*/  IMAD.WIDE R92, R3, 0x10, R92 ;  /* 0x00000010035c7825 */ /* 0x000fe200078e025c */
[----:B------:R-:W1:Y:S01]  /*1750*/  LDC R101, c[0x0][0x600] ;  /* 0x00018000ff657b82 */ /* 0x000e620000000800 */
[----:B------:R-:W-:-:S02]  /*1760*/  UIADD3 UR46, UR41, 0xa0, URZ ;  /* 0x000000a0292e7890 */ /* 0x000fc4000fffe03f */
[----:B------:R-:W-:Y:S01]  /*1770*/  IMAD.MOV.U32 R3, RZ, RZ, -0x1 ;  /* 0xffffffffff037424 */ /* 0x000fe200078e00ff */
[----:B------:R-:W-:Y:S01]  /*1780*/  ULOP3.LUT UR4, UR4, 0x8, URZ, 0xc0, !UPT ;  /* 0x0000000804047892 */ /* 0x000fe2000f8ec03f */
[----:B------:R-:W-:Y:S01]  /*1790*/  IMAD.U32 R105, RZ, RZ, UR5 ;  /* 0x00000005ff697e24 */ /* 0x000fe2000f8e00ff */
[----:B------:R-:W-:Y:S02]  /*17a0*/  ULEA UR43, UR43, UR46, 0x3 ;  /* 0x0000002e2b2b7291 */ /* 0x000fe4000f8e183f */
[-C--:B---3--:R-:W-:Y:S01]  /*17b0*/  SHF.L.U32 R3, R3, R98.reuse, RZ ;  /* 0x0000006203037219 */ /* 0x088fe200000006ff */
[----:B------:R-:W-:Y:S01]  /*17c0*/  ULOP3.LUT UR47, UR4, 0x8, URZ, 0x3c, !UPT ;  /* 0x00000008042f7892 */ /* 0x000fe2000f8e3c3f */
[C---:B----4-:R-:W-:Y:S01]  /*17d0*/  SHF.L.U64.HI R97, R96.reuse, 0x3, R97 ;  /* 0x0000000360617819 */ /* 0x050fe20000010261 */
[----:B------:R-:W-:Y:S01]  /*17e0*/  IMAD.SHL.U32 R96, R96, 0x8, RZ ;  /* 0x0000000860607824 */ /* 0x000fe200078e00ff */
[----:B------:R-:W-:Y:S01]  /*17f0*/  SHF.L.U32 R98, R5, R98, RZ ;  /* 0x0000006205627219 */ /* 0x000fe200000006ff */
[----:B------:R-:W-:Y:S01]  /*1800*/  ULOP3.LUT UR44, UR4, 0x18, URZ, 0x3c, !UPT ;  /* 0x00000018042c7892 */ /* 0x000fe2000f8e3c3f */
[----:B------:R-:W-:Y:S01]  /*1810*/  LOP3.LUT R102, RZ, R3, RZ, 0x33, !PT ;  /* 0x00000003ff667212 */ /* 0x000fe200078e33ff */
[----:B0-----:R-:W-:-:S02]  /*1820*/  IMAD R99, R4, -0x2, R99 ;  /* 0xfffffffe04637824 */ /* 0x001fc400078e0263 */
[----:B-1----:R-:W-:Y:S01]  /*1830*/  VIADD R101, R101, 0xffffffff ;  /* 0xffffffff65657836 */ /* 0x002fe20000000000 */
[----:B--2---:R-:W-:-:S07]  /*1840*/  SHF.L.U64.HI R100, R10, 0x1, R0 ;  /* 0x000000010a647819 */ /* 0x004fce0000010200 */
.L_x_167:
[----:B------:R-:W-:-:S04]  /*1850*/  SHF.L.U32 R0, R105, 0x1f, RZ ;  /* 0x0000001f69007819 */ /* 0x000fc800000006ff */
[----:B------:R-:W0:Y:S02]  /*1860*/  SYNCS.PHASECHK.TRANS64.TRYWAIT P0, [UR43+-0x8], R0 ;  /* 0xfffff800ff0075a7 */ /* 0x000e24000800016b */
[----:B01-34-:R-:W-:Y:S05]  /*1870*/  @!P0 BRA `(.L_x_20) ;  /* 0x0000006400448947 */ /* 0x01bfea0003800000 */
.L_x_194:
[----:B------:R-:W-:Y:S02]  /*1880*/  ULDC UR4, c[0x0][0x28c] ;  /* 0x0000a30000047ab9 */ /* 0x000fe40000000800 */
[----:B------:R-:W-:-:S13]  /*1890*/  ISETP.LT.AND P0, PT, RZ, UR4, PT ;  /* 0x00000004ff007c0c */ /* 0x000fda000bf01270 */
[----:B------:R-:W-:Y:S05]  /*18a0*/  @P0 BRA `(.L_x_21) ;  /* 0x0000000000400947 */ /* 0x000fea0003800000 */
[----:B0-----:R-:W-:Y:S01]  /*18b0*/  MOV R0, 0x0 ;  /* 0x0000000000007802 */ /* 0x001fe20000000f00 */
[----:B------:R-:W-:Y:S01]  /*18c0*/  ULDC.64 UR4, c[0x4][0x68] ;  /* 0x01001a0000047ab9 */ /* 0x000fe20000000a00 */
[----:B------:R-:W-:Y:S01]  /*18d0*/  ULDC.64 UR6, c[0x4][0x8] ;  /* 0x0100020000067ab9 */ /* 0x000fe20000000a00 */
[----:B------:R-:W-:Y:S01]  /*18e0*/  IMAD.U32 R4, RZ, RZ, UR4 ;  /* 0x00000004ff047e24 */ /* 0x000fe2000f8e00ff */
[----:B------:R0:W1:Y:S01]  /*18f0*/  LDC.64 R14, c[0x4][R0] ;  /* 0x01000000000e7b82 */ /* 0x0000620000000a00 */
[----:B------:R-:W-:Y:S01]  /*1900*/  IMAD.U32 R5, RZ, RZ, UR5 ;  /* 0x00000005ff057e24 */ /* 0x000fe2000f8e00ff */
[----:B------:R-:W-:Y:S01]  /*1910*/  ULDC.64 UR4, c[0x4][0x70] ;  /* 0x01001c0000047ab9 */ /* 0x000fe20000000a00 */
[----:B------:R-:W-:Y:S02]  /*1920*/  IMAD.U32 R10, RZ, RZ, UR6 ;  /* 0x00000006ff0a7e24 */ /* 0x000fe4000f8e00ff */
[----:B------:R-:W-:Y:S02]  /*1930*/  IMAD.U32 R6, RZ, RZ, UR4 ;  /* 0x00000004ff067e24 */ /* 0x000fe4000f8e00ff */
[----:B------:R-:W-:-:S02]  /*1940*/  IMAD.U32 R7, RZ, RZ, UR5 ;  /* 0x00000005ff077e24 */ /* 0x000fc4000f8e00ff */
[----:B------:R-:W-:Y:S02]  /*1950*/  IMAD.U32 R11, RZ, RZ, UR7 ;  /* 0x00000007ff0b7e24 */ /* 0x000fe4000f8e00ff */
[----:B------:R-:W-:Y:S02]  /*1960*/  IMAD.MOV.U32 R8, RZ, RZ, 0x1e1 ;  /* 0x000001e1ff087424 */ /* 0x000fe400078e00ff */
[----:B------:R-:W-:Y:S02]  /*1970*/  IMAD.MOV.U32 R12, RZ, RZ, 0x1 ;  /* 0x00000001ff0c7424 */ /* 0x000fe400078e00ff */
[----:B0-----:R-:W-:-:S07]  /*1980*/  IMAD.MOV.U32 R13, RZ, RZ, RZ ;  /* 0x000000ffff0d7224 */ /* 0x001fce00078e00ff */
[----:B------:R-:W-:-:S07]  /*1990*/  LEPC R20, `(.L_x_21) ;  /* 0x000000001014794e */ /* 0x000fce0000000000 */
[----:B-1---5:R-:W-:Y:S05]  /*19a0*/  CALL.ABS.NOINC R14 ;  /* 0x000000000e007343 */ /* 0x022fea0003c00000 */
.L_x_21:
[----:B------:R-:W-:-:S13]  /*19b0*/  ISETP.NE.AND P0, PT, R104, 0x3, PT ;  /* 0x000000036800780c */ /* 0x000fda0003f05270 */
[----:B------:R-:W-:Y:S05]  /*19c0*/  @!P0 BRA `(.L_x_22) ;  /* 0x0000000000048947 */ /* 0x000fea0003800000 */
[----:B------:R-:W-:Y:S01]  /*19d0*/  BPT.TRAP 0x1 ;  /* 0x000000040000795c */ /* 0x000fe20000300000 */
.L_x_22:
[----:B0-----:R-:W-:Y:S02]  /*19e0*/  IMAD.U32 R3, RZ, RZ, UR38 ;  /* 0x00000026ff037e24 */ /* 0x001fe4000f8e00ff */
[----:B------:R-:W-:-:S03]  /*19f0*/  IMAD.U32 R0, RZ, RZ, UR39 ;  /* 0x00000027ff007e24 */ /* 0x000fc6000f8e00ff */
[----:B------:R-:W-:Y:S02]  /*1a00*/  LEA R3, R3, UR41, 0x3 ;  /* 0x0000002903037c11 */ /* 0x000fe4000f8e18ff */
[----:B------:R-:W-:-:S04]  /*1a10*/  SHF.L.U32 R0, R0, 0x1f, RZ ;  /* 0x0000001f00007819 */ /* 0x000fc800000006ff */
[----:B------:R0:W1:Y:S01]  /*1a20*/  SYNCS.PHASECHK.TRANS64.TRYWAIT P1, [R3+URZ], R0 ;  /* 0x00000000030075a7 */ /* 0x000062000802017f */
[----:B------:R-:W-:Y:S05]  /*1a30*/  @!P0 BRA `(.L_x_23) ;  /* 0x0000000000048947 */ /* 0x000fea0003800000 */
[----:B------:R-:W-:Y:S01]  /*1a40*/  BPT.TRAP 0x1 ;  /* 0x000000040000795c */ /* 0x000fe20000300000 */
.L_x_23:
[----:B------:R-:W-:-:S05]  /*1a50*/  IMAD.U32 R4, RZ, RZ, UR42 ;  /* 0x0000002aff047e24 */ /* 0x000fca000f8e00ff */
[----:B------:R-:W-:Y:S01]  /*1a60*/  ISETP.GE.AND P2, PT, R4, 0x1, PT ;  /* 0x000000010400780c */ /* 0x000fe20003f46270 */
[----:B-1----:R-:W-:-:S12]  /*1a70*/  @P1 BRA `(.L_x_24) ;  /* 0x0000000000081947 */ /* 0x002fd80003800000 */
[----:B------:R-:W1:Y:S02]  /*1a80*/  SYNCS.PHASECHK.TRANS64.TRYWAIT P1, [R3+URZ], R0 ;  /* 0x00000000030075a7 */ /* 0x000e64000802017f */
[----:B-1----:R-:W-:Y:S05]  /*1a90*/  @!P1 BRA `(.L_x_25) ;  /* 0x0000006000d49947 */ /* 0x002fea0003800000 */
.L_x_24:
[----:B------:R-:W-:Y:S05]  /*1aa0*/  WARPSYNC.ALL ;  /* 0x0000000000007948 */ /* 0x000fea0003800000 */
[----:B------:R-:W-:Y:S01]  /*1ab0*/  UIADD3 UR4, UR41, 0x180, URZ ;  /* 0x0000018029047890 */ /* 0x000fe2000fffe03f */
[----:B------:R-:W-:Y:S01]  /*1ac0*/  WARPGROUP.ARRIVE ;  /* 0x00000000000079c5 */ /* 0x000fe20000000000 */
[----:B------:R-:W-:Y:S02]  /*1ad0*/  UIADD3 UR5, UR41, 0x12180, URZ ;  /* 0x0001218029057890 */ /* 0x000fe4000fffe03f */
[----:B------:R-:W-:Y:S02]  /*1ae0*/  USHF.R.U32.HI UR4, URZ, 0x4, UR4 ;  /* 0x000000043f047899 */ /* 0x000fe40008011604 */
[----:B------:R-:W-:-:S02]  /*1af0*/  USHF.R.U32.HI UR5, URZ, 0x4, UR5 ;  /* 0x000000043f057899 */ /* 0x000fc40008011605 */
[----:B------:R-:W-:Y:S02]  /*1b00*/  ULOP3.LUT UR4, UR4, 0x3fff, URZ, 0xc0, !UPT ;  /* 0x00003fff04047892 */ /* 0x000fe4000f8ec03f */
[----:B------:R-:W-:Y:S02]  /*1b10*/  ULOP3.LUT UR5, UR5, 0x3fff, URZ, 0xc0, !UPT ;  /* 0x00003fff05057892 */ /* 0x000fe4000f8ec03f */
[----:B------:R-:W-:Y:S02]  /*1b20*/  ULOP3.LUT UR8, UR4, 0x10000, URZ, 0xfc, !UPT ;  /* 0x0001000004087892 */ /* 0x000fe4000f8efc3f */
[----:B------:R-:W-:Y:S02]  /*1b30*/  ULOP3.LUT UR9, UR5, 0x10000, URZ, 0xfc, !UPT ;  /* 0x0001000005097892 */ /* 0x000fe4000f8efc3f */
[----:B------:R-:W-:Y:S02]  /*1b40*/  ULEA UR10, UR38, UR8, 0x9 ;  /* 0x00000008260a7291 */ /* 0x000fe4000f8e483f */
[----:B------:R-:W-:Y:S01]  /*1b50*/  ULEA UR11, UR38, UR9, 0xa ;  /* 0x00000009260b7291 */ /* 0x000fe2000f8e503f */
[----:B------:R-:W-:Y:S01]  /*1b60*/  UMOV UR5, 0x40000040 ;  /* 0x4000004000057882 */ /* 0x000fe20000000000 */
[----:B------:R-:W-:-:S03]  /*1b70*/  UMOV UR7, 0x40000040 ;  /* 0x4000004000077882 */ /* 0x000fc60000000000 */
[----:B------:R-:W-:Y:S02]  /*1b80*/  UMOV UR4, UR10 ;  /* 0x0000000a00047c82 */ /* 0x000fe40008000000 */
[----:B------:R-:W-:Y:S02]  /*1b90*/  UMOV UR6, UR11 ;  /* 0x0000000b00067c82 */ /* 0x000fe40008000000 */
[----:B------:R-:W-:Y:S01]  /*1ba0*/  HGMMA.64x128x8.F32.TF32 R24, gdesc[UR4], RZ, !UPT, gsb0 ;  /* 0x05e00000041879f0 */ /* 0x000fe2000c0028ff */
[----:B------:R-:W-:Y:S02]  /*1bb0*/  UIADD3 UR4, UR10, 0x2, URZ ;  /* 0x000000020a047890 */ /* 0x000fe4000fffe03f */
[----:B------:R-:W-:Y:S01]  /*1bc0*/  UIADD3 UR6, UR11, 0x2, URZ ;  /* 0x000000020b067890 */ /* 0x000fe2000fffe03f */
[----:B------:R-:W-:Y:S01]  /*1bd0*/  UMOV UR5, 0x40000040 ;  /* 0x4000004000057882 */ /* 0x000fe20000000000 */
[----:B------:R-:W-:Y:S01]  /*1be0*/  UMOV UR7, 0x40000040 ;  /* 0x4000004000077882 */ /* 0x000fe20000000000 */
[----:B------:R-:W-:-:S02]  /*1bf0*/  WARPGROUP.DEPBAR.LE gsb0, 0x0 ;  /* 0x00008000000079c5 */ /* 0x000fc40000010000 */
[----:B------:R-:W-:-:S06]  /*1c00*/  WARPGROUP.ARRIVE ;  /* 0x00000000000079c5 */ /* 0x000fcc0000000000 */
[----:B------:R-:W-:Y:S01]  /*1c10*/  HGMMA.64x128x8.F32.TF32 R24, gdesc[UR4], R24, gsb0 ;  /* 0x05e00000041879f0 */ /* 0x000fe20008002818 */
[----:B------:R-:W-:Y:S02]  /*1c20*/  UIADD3 UR4, UR10, 0x4, URZ ;  /* 0x000000040a047890 */ /* 0x000fe4000fffe03f */
[----:B------:R-:W-:Y:S01]  /*1c30*/  UIADD3 UR6, UR11, 0x4, URZ ;  /* 0x000000040b067890 */ /* 0x000fe2000fffe03f */
[----:B------:R-:W-:Y:S01]  /*1c40*/  UMOV UR5, 0x40000040 ;  /* 0x4000004000057882 */ /* 0x000fe20000000000 */
[----:B------:R-:W-:Y:S01]  /*1c50*/  UMOV UR7, 0x40000040 ;  /* 0x4000004000077882 */ /* 0x000fe20000000000 */
[----:B------:R-:W-:Y:S02]  /*1c60*/  WARPGROUP.DEPBAR.LE gsb0, 0x0 ;  /* 0x00008000000079c5 */ /* 0x000fe40000010000 */
        /* <DEDUP_REMOVED lines=8> */
[----:B------:R-:W-:Y:S03]  /*1cf0*/  HGMMA.64x128x8.F32.TF32 R24, gdesc[UR4], R24, gsb0 ;  /* 0x05e00000041879f0 */ /* 0x000fe60008002818 */
[----:B------:R-:W-:Y:S02]  /*1d00*/  WARPGROUP.DEPBAR.LE gsb0, 0x0 ;  /* 0x00008000000079c5 */ /* 0x000fe40000010000 */
[----:B------:R-:W-:Y:S05]  /*1d10*/  @!P2 BRA `(.L_x_26) ;  /* 0x000000040014a947 */ /* 0x000fea0003800000 */
[----:B------:R-:W-:Y:S01]  /*1d20*/  UIADD3 UR4, UR38, 0x1, URZ ;  /* 0x0000000126047890 */ /* 0x000fe2000fffe03f */
[----:B01----:R-:W-:Y:S02]  /*1d30*/  IMAD.U32 R0, RZ, RZ, UR42 ;  /* 0x0000002aff007e24 */ /* 0x003fe4000f8e00ff */
[----:B------:R-:W-:Y:S01]  /*1d40*/  IMAD.U32 R3, RZ, RZ, UR38 ;  /* 0x00000026ff037e24 */ /* 0x000fe2000f8e00ff */
[----:B------:R-:W-:-:S04]  /*1d50*/  UISETP.NE.AND UP0, UPT, UR4, 0x9, UPT ;  /* 0x000000090400788c */ /* 0x000fc8000bf05270 */
[----:B------:R-:W-:Y:S02]  /*1d60*/  USEL UR5, URZ, 0x1, UP0 ;  /* 0x000000013f057887 */ /* 0x000fe40008000000 */
[----:B------:R-:W-:Y:S02]  /*1d70*/  USEL UR10, UR4, URZ, UP0 ;  /* 0x0000003f040a7287 */ /* 0x000fe40008000000 */
[----:B------:R-:W-:-:S06]  /*1d80*/  ULOP3.LUT UR5, UR39, UR5, URZ, 0x3c, !UPT ;  /* 0x0000000527057292 */ /* 0x000fcc000f8e3c3f */
[----:B------:R-:W-:-:S07]  /*1d90*/  IMAD.U32 R6, RZ, RZ, UR5 ;  /* 0x00000005ff067e24 */ /* 0x000fce000f8e00ff */
.L_x_33:
[----:B------:R-:W-:Y:S05]  /*1da0*/  @!P0 BRA `(.L_x_27) ;  /* 0x0000000000048947 */ /* 0x000fea0003800000 */
[----:B------:R-:W-:Y:S01]  /*1db0*/  BPT.TRAP 0x1 ;  /* 0x000000040000795c */ /* 0x000fe20000300000 */
.L_x_27:
[----:B------:R-:W-:Y:S01]  /*1dc0*/  ULEA UR4, UR10, UR41, 0x3 ;  /* 0x000000290a047291 */ /* 0x000fe2000f8e183f */
[----:B------:R-:W-:-:S08]  /*1dd0*/  SHF.L.U32 R4, R6, 0x1f, RZ ;  /* 0x0000001f06047819 */ /* 0x000fd000000006ff */
[----:B------:R0:W1:Y:S01]  /*1de0*/  SYNCS.PHASECHK.TRANS64.TRYWAIT P1, [UR4], R4 ;  /* 0x00000004ff0075a7 */ /* 0x0000620008020144 */
[----:B------:R-:W-:Y:S05]  /*1df0*/  @!P0 BRA `(.L_x_28) ;  /* 0x0000000000048947 */ /* 0x000fea0003800000 */
[----:B------:R-:W-:Y:S01]  /*1e00*/  BPT.TRAP 0x1 ;  /* 0x000000040000795c */ /* 0x000fe20000300000 */
.L_x_28:
[----:B-1----:R-:W-:Y:S05]  /*1e10*/  @P1 BRA `(.L_x_29) ;  /* 0x0000000000081947 */ /* 0x002fea0003800000 */
[----:B------:R-:W1:Y:S02]  /*1e20*/  SYNCS.PHASECHK.TRANS64.TRYWAIT P1, [UR4], R4 ;  /* 0x00000004ff0075a7 */ /* 0x000e640008020144 */
[----:B-1----:R-:W-:Y:S05]  /*1e30*/  @!P1 BRA `(.L_x_30) ;  /* 0x0000006000009947 */ /* 0x002fea0003800000 */
.L_x_29:
[----:B------:R-:W-:Y:S01]  /*1e40*/  ULEA UR11, UR10, UR8, 0x9 ;  /* 0x000000080a0b7291 */ /* 0x000fe2000f8e483f */
[----:B------:R-:W-:Y:S01]  /*1e50*/  WARPGROUP.ARRIVE ;  /* 0x00000000000079c5 */ /* 0x000fe20000000000 */
[----:B------:R-:W-:Y:S01]  /*1e60*/  ULEA UR12, UR10, UR9, 0xa ;  /* 0x000000090a0c7291 */ /* 0x000fe2000f8e503f */
[----:B------:R-:W-:Y:S01]  /*1e70*/  UMOV UR5, 0x40000040 ;  /* 0x4000004000057882 */ /* 0x000fe20000000000 */
[----:B------:R-:W-:-:S03]  /*1e80*/  UMOV UR7, 0x40000040 ;  /* 0x4000004000077882 */ /* 0x000fc60000000000 */
[----:B------:R-:W-:Y:S02]  /*1e90*/  UMOV UR4, UR11 ;  /* 0x0000000b00047c82 */ /* 0x000fe40008000000 */
[----:B------:R-:W-:Y:S02]  /*1ea0*/  UMOV UR6, UR12 ;  /* 0x0000000c00067c82 */ /* 0x000fe40008000000 */
[----:B------:R-:W-:Y:S01]  /*1eb0*/  HGMMA.64x128x8.F32.TF32 R24, gdesc[UR4], R24, gsb0 ;  /* 0x05e00000041879f0 */ /* 0x000fe20008002818 */
        /* <DEDUP_REMOVED lines=23> */
[----:B------:R-:W-:Y:S01]  /*2030*/  BPT.TRAP 0x1 ;  /* 0x000000040000795c */ /* 0x000fe20000300000 */
.L_x_31:
[----:B------:R-:W-:-:S13]  /*2040*/  ISETP.NE.AND P1, PT, R89, RZ, PT ;  /* 0x000000ff5900720c */ /* 0x000fda0003f25270 */
[----:B01----:R-:W-:-:S05]  /*2050*/  @P1 LEA R4, R3, UR41, 0x3 ;  /* 0x0000002903041c11 */ /* 0x003fca000f8e18ff */
[----:B------:R-:W-:-:S05]  /*2060*/  @P1 VIADD R5, R4, 0x48 ;  /* 0x0000004804051836 */ /* 0x000fca0000000000 */
[----:B------:R-:W-:-:S04]  /*2070*/  @P1 PRMT R5, R88, 0x654, R5 ;  /* 0x0000065458051816 */ /* 0x000fc80000000005 */
[----:B------:R0:W-:Y:S01]  /*2080*/  @P1 SYNCS.ARRIVE.TRANS64.RED.A1T0 RZ, [R5+URZ], RZ ;  /* 0x000000ff05ff19a7 */ /* 0x0001e2000810043f */
[----:B------:R-:W-:-:S13]  /*2090*/  ISETP.GT.U32.AND P1, PT, R23, 0x1, PT ;  /* 0x000000011700780c */ /* 0x000fda0003f24070 */
[----:B0-----:R-:W-:Y:S05]  /*20a0*/  @P1 BRA `(.L_x_32) ;  /* 0x0000000000041947 */ /* 0x001fea0003800000 */
[----:B------:R-:W-:Y:S01]  /*20b0*/  BPT.TRAP 0x1 ;  /* 0x000000040000795c */ /* 0x000fe20000300000 */
.L_x_32:
[----:B------:R-:W-:Y:S01]  /*20c0*/  UIADD3 UR10, UR10, 0x1, URZ ;  /* 0x000000010a0a7890 */ /* 0x000fe2000fffe03f */
[C---:B------:R-:W-:Y:S01]  /*20d0*/  ISETP.GT.AND P2, PT, R0.reuse, 0x1, PT ;  /* 0x000000010000780c */ /* 0x040fe20003f44270 */
[----:B------:R-:W-:Y:S02]  /*20e0*/  VIADD R3, R3, 0x1 ;  /* 0x0000000103037836 */ /* 0x000fe40000000000 */
[----:B------:R-:W-:Y:S01]  /*20f0*/  UISETP.NE.AND UP0, UPT, UR10, 0x9, UPT ;  /* 0x000000090a00788c */ /* 0x000fe2000bf05270 */
[----:B------:R-:W-:Y:S02]  /*2100*/  VIADD R0, R0, 0xffffffff ;  /* 0xffffffff00007836 */ /* 0x000fe40000000000 */
[C---:B------:R-:W-:Y:S01]  /*2110*/  ISETP.NE.AND P1, PT, R3.reuse, 0x9, PT ;  /* 0x000000090300780c */ /* 0x040fe20003f25270 */
[----:B------:R-:W-:Y:S02]  /*2120*/  USEL UR4, URZ, 0x1, UP0 ;  /* 0x000000013f047887 */ /* 0x000fe40008000000 */
[----:B------:R-:W-:Y:S01]  /*2130*/  USEL UR10, UR10, URZ, UP0 ;  /* 0x0000003f0a0a7287 */ /* 0x000fe20008000000 */
[----:B------:R-:W-:-:S03]  /*2140*/  SEL R3, R3, RZ, P1 ;  /* 0x000000ff03037207 */ /* 0x000fc60000800000 */
[----:B------:R-:W-:Y:S01]  /*2150*/  LOP3.LUT R6, R6, UR4, RZ, 0x3c, !PT ;  /* 0x0000000406067c12 */ /* 0x000fe2000f8e3cff */
[----:B------:R-:W-:Y:S07]  /*2160*/  @P2 BRA `(.L_x_33) ;  /* 0xfffffffc000c2947 */ /* 0x000fee000383ffff */
.L_x_26:
[----:B01----:R-:W0:Y:S01]  /*2170*/  LDC R0, c[0x0][0x28c] ;  /* 0x0000a300ff007b82 */ /* 0x003e220000000800 */
[----:B------:R-:W-:-:S04]  /*2180*/  IMAD.U32 R3, RZ, RZ, UR47 ;  /* 0x0000002fff037e24 */ /* 0x000fc8000f8e00ff */
[----:B------:R1:W-:Y:S01]  /*2190*/  SYNCS.ARRIVE.TRANS64.A1T0 RZ, [R3+UR46], RZ ;  /* 0x000000ff03ff79a7 */ /* 0x0003e2000810002e */
[----:B0-----:R-:W-:-:S13]  /*21a0*/  ISETP.GE.AND P1, PT, R0, 0x1, PT ;  /* 0x000000010000780c */ /* 0x001fda0003f26270 */
[----:B-1----:R-:W-:Y:S05]  /*21b0*/  @!P1 BRA `(.L_x_34) ;  /* 0x0000000000449947 */ /* 0x002fea0003800000 */
[----:B------:R-:W-:Y:S05]  /*21c0*/  @!P0 BRA `(.L_x_35) ;  /* 0x0000000000048947 */ /* 0x000fea0003800000 */
[----:B------:R-:W-:Y:S01]  /*21d0*/  BPT.TRAP 0x1 ;  /* 0x000000040000795c */ /* 0x000fe20000300000 */
.L_x_35:
[----:B------:R-:W-:-:S13]  /*21e0*/  ISETP.NE.AND P0, PT, R89, RZ, PT ;  /* 0x000000ff5900720c */ /* 0x000fda0003f05270 */
[----:B------:R-:W-:-:S05]  /*21f0*/  VOTEU.ANY UP0, P0 ;  /* 0x00000000003f7886 */ /* 0x000fca0000000100 */
[----:B------:R-:W-:-:S06]  /*2200*/  @UP0 UIADD3 UR4, UR38, UR42, URZ ;  /* 0x0000002a26040290 */ /* 0x000fcc000fffe03f */
[----:B------:R-:W-:Y:S02]  /*2210*/  IMAD.U32 R4, RZ, RZ, UR4 ;  /* 0x00000004ff047e24 */ /* 0x000fe4000f8e00ff */
[----:B------:R-:W-:Y:S02]  /*2220*/  IMAD.U32 R3, RZ, RZ, UR4 ;  /* 0x00000004ff037e24 */ /* 0x000fe4000f8e00ff */
[----:B------:R-:W-:-:S05]  /*2230*/  @P0 IMAD.WIDE.U32 R4, R4, 0x38e38e39, RZ ;  /* 0x38e38e3904040825 */ /* 0x000fca00078e00ff */
[----:B------:R-:W-:-:S05]  /*2240*/  @P0 SHF.R.U32.HI R0, RZ, 0x1, R5 ;  /* 0x00000001ff000819 */ /* 0x000fca0000011605 */
[----:B------:R-:W-:-:S05]  /*2250*/  @P0 IMAD R0, R0, -0x9, R3 ;  /* 0xfffffff700000824 */ /* 0x000fca00078e0203 */
[----:B------:R-:W-:-:S05]  /*2260*/  @P0 LEA R0, R0, UR41, 0x3 ;  /* 0x0000002900000c11 */ /* 0x000fca000f8e18ff */
[----:B------:R-:W-:-:S05]  /*2270*/  @P0 VIADD R3, R0, 0x48 ;  /* 0x0000004800030836 */ /* 0x000fca0000000000 */
[----:B------:R-:W-:-:S04]  /*2280*/  @P0 PRMT R3, R88, 0x654, R3 ;  /* 0x0000065458030816 */ /* 0x000fc80000000003 */
[----:B------:R0:W-:Y:S01]  /*2290*/  @P0 SYNCS.ARRIVE.TRANS64.RED.A1T0 RZ, [R3+URZ], RZ ;  /* 0x000000ff03ff09a7 */ /* 0x0001e2000810043f */
[----:B------:R-:W-:-:S13]  /*22a0*/  ISETP.GT.U32.AND P0, PT, R23, 0x1, PT ;  /* 0x000000011700780c */ /* 0x000fda0003f04070 */
[----:B0-----:R-:W-:Y:S05]  /*22b0*/  @P0 BRA `(.L_x_34) ;  /* 0x0000000000040947 */ /* 0x001fea0003800000 */
[----:B------:R-:W-:Y:S01]  /*22c0*/  BPT.TRAP 0x1 ;  /* 0x000000040000795c */ /* 0x000fe20000300000 */
.L_x_34:
[----:B------:R-:W-:Y:S01]  /*22d0*/  SHF.L.U32 R0, R105, 0x1f, RZ ;  /* 0x0000001f69007819 */ /* 0x000fe200000006ff */
[----:B------:R-:W-:Y:S01]  /*22e0*/  UIADD3 UR38, UR38, UR45, URZ ;  /* 0x0000002d26267290 */ /* 0x000fe2000fffe03f */
[----:B------:R-:W-:Y:S01]  /*22f0*/  SHF.R.S32.HI R9, RZ, 0x1f, R19 ;  /* 0x0000001fff097819 */ /* 0x000fe20000011413 */
[----:B------:R-:W-:Y:S01]  /*2300*/  UISETP.GE.U32.AND UP1, UPT, UR45, 0x9, UPT ;  /* 0x000000092d00788c */ /* 0x000fe2000bf26070 */
[----:B------:R-:W0:Y:S01]  /*2310*/  SYNCS.PHASECHK.TRANS64.TRYWAIT P0, [UR43+0x8], R0 ;  /* 0x00000800ff0075a7 */ /* 0x000e22000800016b */
[----:B------:R-:W-:-:S04]  /*2320*/  UISETP.GT.U32.AND UP0, UPT, UR38, 0x8, UPT ;  /* 0x000000082600788c */ /* 0x000fc8000bf04070 */
[----:B------:R-:W-:-:S04]  /*2330*/  UISETP.LT.U32.AND UP0, UPT, UR45, 0x9, UP0 ;  /* 0x000000092d00788c */ /* 0x000fc80008701070 */
[----:B------:R-:W-:Y:S02]  /*2340*/  USEL UR6, URZ, 0x1, !UP0 ;  /* 0x000000013f067887 */ /* 0x000fe4000c000000 */
[----:B------:R-:W-:Y:S02]  /*2350*/  @UP1 UIMAD.WIDE.U32 UR4, UR38, 0x38e38e39, URZ ;  /* 0x38e38e39260418a5 */ /* 0x000fe4000f8e003f */
[----:B------:R-:W-:Y:S02]  /*2360*/  ULOP3.LUT UR39, UR39, UR6, URZ, 0x3c, !UPT ;  /* 0x0000000627277292 */ /* 0x000fe4000f8e3c3f */
[----:B------:R-:W-:-:S04]  /*2370*/  @UP1 USHF.R.U32.HI UR4, URZ, 0x1, UR5 ;  /* 0x000000013f041899 */ /* 0x000fc80008011605 */
[----:B------:R-:W-:Y:S01]  /*2380*/  @UP1 ULOP3.LUT UR39, UR39, 0x1, UR4, 0x78, !UPT ;  /* 0x0000000127271892 */ /* 0x000fe2000f8e7804 */
[----:B0-----:R-:W-:Y:S11]  /*2390*/  @!P0 BRA `(.L_x_36) ;  /* 0x0000005800c08947 */ /* 0x001ff60003800000 */
.L_x_195:
[----:B------:R-:W-:Y:S01]  /*23a0*/  ULDC.64 UR4, c[0x0][0x5d0] ;  /* 0x0001740000047ab9 */ /* 0x000fe20000000a00 */
[----:B------:R-:W-:Y:S01]  /*23b0*/  ULDC UR6, c[0x0][0x284] ;  /* 0x0000a10000067ab9 */ /* 0x000fe20000000800 */
[----:B0-----:R-:W-:Y:S02]  /*23c0*/  IMAD R0, R9, UR4, RZ ;  /* 0x0000000409007c24 */ /* 0x001fe4000f8e02ff */
[----:B------:R-:W-:Y:S02]  /*23d0*/  IMAD.SHL.U32 R12, R18, 0x80, RZ ;  /* 0x00000080120c7824 */ /* 0x000fe400078e00ff */
[C---:B------:R-:W-:Y:S02]  /*23e0*/  IMAD R3, R19.reuse, UR5, R0 ;  /* 0x0000000513037c24 */ /* 0x040fe4000f8e0200 */
[----:B------:R-:W-:Y:S01]  /*23f0*/  IMAD.SHL.U32 R0, R22, 0x40, RZ ;  /* 0x0000004016007824 */ /* 0x000fe200078e00ff */
[----:B------:R-:W-:Y:S01]  /*2400*/  SHF.R.S32.HI R13, RZ, 0x1f, R12 ;  /* 0x0000001fff0d7819 */ /* 0x000fe2000001140c */
[----:B------:R-:W-:Y:S01]  /*2410*/  IMAD.WIDE.U32 R4, R19, UR4, R94 ;  /* 0x0000000413047c25 */ /* 0x000fe2000f8e005e */
[----:B------:R-:W-:-:S02]  /*2420*/  ULDC.64 UR4, c[0x0][0x5c8] ;  /* 0x0001720000047ab9 */ /* 0x000fc40000000a00 */
[----:B------:R-:W-:Y:S01]  /*2430*/  ISETP.GE.AND P0, PT, R0, UR6, PT ;  /* 0x0000000600007c0c */ /* 0x000fe2000bf06270 */
[----:B------:R-:W-:Y:S01]  /*2440*/  ULDC UR6, c[0x0][0x288] ;  /* 0x0000a20000067ab9 */ /* 0x000fe20000000800 */
[----:B------:R-:W-:Y:S01]  /*2450*/  IADD3 R4, P1, R12, R4, RZ ;  /* 0x000000040c047210 */ /* 0x000fe20007f3e0ff */
[----:B------:R-:W-:Y:S01]  /*2460*/  IMAD.WIDE R20, R22, 0x40, R92 ;  /* 0x0000004016147825 */ /* 0x000fe200078e025c */
[----:B------:R-:W-:Y:S02]  /*2470*/  ISETP.GE.OR P0, PT, R12, UR6, P0 ;  /* 0x000000060c007c0c */ /* 0x000fe40008706670 */
[----:B------:R-:W-:Y:S01]  /*2480*/  IADD3.X R5, R13, R5, R3, P1, !PT ;  /* 0x000000050d057210 */ /* 0x000fe20000ffe403 */
[----:B------:R-:W-:-:S04]  /*2490*/  IMAD R7, R21, UR4, RZ ;  /* 0x0000000415077c24 */ /* 0x000fc8000f8e02ff */
[C---:B------:R-:W-:Y:S02]  /*24a0*/  IMAD R7, R20.reuse, UR5, R7 ;  /* 0x0000000514077c24 */ /* 0x040fe4000f8e0207 */
[----:B------:R-:W-:-:S04]  /*24b0*/  IMAD.WIDE.U32 R106, R20, UR4, R4 ;  /* 0x00000004146a7c25 */ /* 0x000fc8000f8e0004 */
[----:B------:R-:W-:Y:S05]  /*24c0*/  @P0 BRA `(.L_x_37) ;  /* 0x0000003c00d80947 */ /* 0x000fea0003800000 */
[----:B-----5:R-:W-:Y:S01]  /*24d0*/  FSETP.NEU.AND P1, PT, R91, RZ, PT ;  /* 0x000000ff5b00720b */ /* 0x020fe20003f2d000 */
[----:B------:R-:W-:Y:S01]  /*24e0*/  IMAD.IADD R3, R99, 0x1, -R12 ;  /* 0x0000000163037824 */ /* 0x000fe200078e0a0c */
[----:B------:R-:W-:Y:S01]  /*24f0*/  BSSY B0, `(.L_x_37) ;  /* 0x00003f3000007945 */ /* 0x000fe20003800000 */
[----:B------:R-:W-:Y:S02]  /*2500*/  IMAD.IADD R0, R103, 0x1, -R0 ;  /* 0x0000000167007824 */ /* 0x000fe400078e0a00 */
[----:B------:R-:W-:Y:S01]  /*2510*/  IMAD.IADD R115, R107, 0x1, R7 ;  /* 0x000000016b737824 */ /* 0x000fe200078e0207 */
[----:B------:R-:W-:-:S04]  /*2520*/  ISETP.GT.AND P0, PT, R3, RZ, PT ;  /* 0x000000ff0300720c */ /* 0x000fc80003f04270 */
[----:B------:R-:W-:-:S03]  /*2530*/  ISETP.GT.AND P2, PT, R0, RZ, P0 ;  /* 0x000000ff0000720c */ /* 0x000fc60000744270 */
[----:B------:R-:W-:Y:S10]  /*2540*/  @!P1 BRA `(.L_x_38) ;  /* 0x0000002c001c9947 */ /* 0x000ff40003800000 */
[----:B------:R-:W0:Y:S01]  /*2550*/  LDC.64 R108, c[0x0][0x5b8] ;  /* 0x00016e00ff6c7b82 */ /* 0x000e220000000a00 */
[----:B------:R-:W-:-:S07]  /*2560*/  ULDC.64 UR4, c[0x0][0x5c0] ;  /* 0x0001700000047ab9 */ /* 0x000fce0000000a00 */
[----:B------:R-:W1:Y:S08]  /*2570*/  LDC.64 R110, c[0x0][0x5b0] ;  /* 0x00016c00ff6e7b82 */ /* 0x000e700000000a00 */
[----:B------:R-:W2:Y:S01]  /*2580*/  LDC.64 R112, c[0x0][0x5a8] ;  /* 0x00016a00ff707b82 */ /* 0x000ea20000000a00 */
[-C--:B0-----:R-:W-:Y:S02]  /*2590*/  IMAD R6, R9, R108.reuse, RZ ;  /* 0x0000006c09067224 */ /* 0x081fe400078e02ff */
[----:B------:R-:W-:-:S04]  /*25a0*/  IMAD.WIDE.U32 R4, R19, R108, R94 ;  /* 0x0000006c13047225 */ /* 0x000fc800078e005e */
[----:B------:R-:W-:Y:S01]  /*25b0*/  IMAD R107, R19, R109, R6 ;  /* 0x0000006d136b7224 */ /* 0x000fe200078e0206 */
[----:B------:R-:W-:Y:S01]  /*25c0*/  IADD3 R6, P1, R12, R4, RZ ;  /* 0x000000040c067210 */ /* 0x000fe20007f3e0ff */
[----:B-1----:R-:W-:-:S03]  /*25d0*/  IMAD R4, R21, R110, RZ ;  /* 0x0000006e15047224 */ /* 0x002fc600078e02ff */
[----:B------:R-:W-:Y:S01]  /*25e0*/  IADD3.X R7, R13, R5, R107, P1, !PT ;  /* 0x000000050d077210 */ /* 0x000fe20000ffe46b */
[C---:B------:R-:W-:Y:S02]  /*25f0*/  IMAD R21, R20.reuse, R111, R4 ;  /* 0x0000006f14157224 */ /* 0x040fe400078e0204 */
[----:B------:R-:W-:-:S04]  /*2600*/  IMAD.WIDE.U32 R4, R20, R110, R6 ;  /* 0x0000006e14047225 */ /* 0x000fc800078e0006 */
[----:B------:R-:W-:Y:S01]  /*2610*/  IMAD.IADD R5, R5, 0x1, R21 ;  /* 0x0000000105057824 */ /* 0x000fe200078e0215 */
[----:B--2---:R-:W-:-:S04]  /*2620*/  LEA R10, P1, R4, R112, 0x2 ;  /* 0x00000070040a7211 */ /* 0x004fc800078210ff */
[----:B------:R-:W-:-:S05]  /*2630*/  LEA.HI.X R11, R4, R113, R5, 0x2, P1 ;  /* 0x00000071040b7211 */ /* 0x000fca00008f1405 */
[----:B------:R0:W2:Y:S01]  /*2640*/  @P2 LDG.E.LTC128B R18, desc[UR36][R10.64] ;  /* 0x000000240a122981 */ /* 0x0000a2000c1e1920 */
[----:B------:R-:W-:Y:S01]  /*2650*/  IMAD.WIDE.U32 R4, R20, R110, R12 ;  /* 0x0000006e14047225 */ /* 0x000fe200078e000c */
[----:B------:R-:W-:Y:S01]  /*2660*/  LEA R8, P3, R106, UR4, 0x2 ;  /* 0x000000046a087c11 */ /* 0x000fe2000f8610ff */
[----:B------:R-:W-:Y:S01]  /*2670*/  BSSY B1, `(.L_x_39) ;  /* 0x0000014000017945 */ /* 0x000fe20003800000 */
[----:B------:R-:W-:Y:S02]  /*2680*/  IADD3 R14, P1, R94, R4, RZ ;  /* 0x000000045e0e7210 */ /* 0x000fe40007f3e0ff */
[----:B------:R-:W-:Y:S02]  /*2690*/  LEA.HI.X R9, R106, UR5, R115, 0x2, P3 ;  /* 0x000000056a097c11 */ /* 0x000fe400098f1473 */
[----:B------:R-:W-:Y:S01]  /*26a0*/  IADD3.X R15, R95, R21, R5, P1, !PT ;  /* 0x000000155f0f7210 */ /* 0x000fe20000ffe405 */
[----:B0-----:R-:W-:Y:S01]  /*26b0*/  IMAD.SHL.U32 R10, R110, 0x8, RZ ;  /* 0x000000086e0a7824 */ /* 0x001fe200078e00ff */
[----:B------:R-:W-:-:S02]  /*26c0*/  ISETP.GT.AND P1, PT, R3, 0x1, PT ;  /* 0x000000010300780c */ /* 0x000fc40003f24270 */
[----:B------:R-:W-:Y:S01]  /*26d0*/  SHF.L.U64.HI R11, R110, 0x3, R111 ;  /* 0x000000036e0b7819 */ /* 0x000fe2000001026f */
[----:B------:R-:W-:Y:S01]  /*26e0*/  IMAD.WIDE.U32 R14, R19, R108, R14 ;  /* 0x0000006c130e7225 */ /* 0x000fe200078e000e */
[----:B------:R-:W-:-:S03]  /*26f0*/  ISETP.GT.AND P3, PT, R0, RZ, P1 ;  /* 0x000000ff0000720c */ /* 0x000fc60000f64270 */
[----:B------:R-:W-:Y:S01]  /*2700*/  IMAD.WIDE.U32 R10, R20, R110, R10 ;  /* 0x0000006e140a7225 */ /* 0x000fe200078e000a */
[----:B--2---:R-:W-:-:S05]  /*2710*/  LOP3.LUT R4, R18, 0xffffe000, RZ, 0xc0, !PT ;  /* 0xffffe00012047812 */ /* 0x004fca00078ec0ff */
[----:B------:R-:W-:Y:S01]  /*2720*/  FMUL R5, R4, R91 ;  /* 0x0000005b04057220 */ /* 0x000fe20000400000 */
[----:B------:R-:W-:-:S03]  /*2730*/  LEA R4, P4, R14, R112, 0x2 ;  /* 0x000000700e047211 */ /* 0x000fc600078810ff */
[----:B------:R-:W-:Y:S01]  /*2740*/  FFMA R109, R24, R90, R5 ;  /* 0x0000005a186d7223 */ /* 0x000fe20000000005 */
[----:B------:R-:W-:-:S04]  /*2750*/  IMAD.IADD R5, R107, 0x1, R15 ;  /* 0x000000016b057824 */ /* 0x000fc800078e020f */
[----:B------:R-:W-:Y:S02]  /*2760*/  F2FP.TF32.F32.PACK_B R109, R109 ;  /* 0x0000006dff6d723e */ /* 0x000fe400024050ff */
[----:B------:R-:W-:-:S03]  /*2770*/  LEA.HI.X R5, R14, R113, R5, 0x2, P4 ;  /* 0x000000710e057211 */ /* 0x000fc600020f1405 */
[----:B------:R0:W-:Y:S01]  /*2780*/  @P2 STG.E desc[UR36][R8.64], R109 ;  /* 0x0000006d08002986 */ /* 0x0001e2000c101924 */
[----:B------:R-:W-:Y:S05]  /*2790*/  @!P3 BRA `(.L_x_40) ;  /* 0x000000000004b947 */ /* 0x000fea0003800000 */
[----:B------:R1:W5:Y:S02]  /*27a0*/  LDG.E.LTC128B R18, desc[UR36][R4.64+0x4] ;  /* 0x0000042404127981 */ /* 0x000364000c1e1920 */
.L_x_40:
[----:B------:R-:W-:Y:S05]  /*27b0*/  BSYNC B1 ;  /* 0x0000000000017941 */ /* 0x000fea0003800000 */
.L_x_39:
[----:B-----5:R-:W-:Y:S01]  /*27c0*/  LOP3.LUT R14, R18, 0xffffe000, RZ, 0xc0, !PT ;  /* 0xffffe000120e7812 */ /* 0x020fe200078ec0ff */
[----:B------:R-:W-:Y:S01]  /*27d0*/  IMAD.IADD R21, R21, 0x1, R11 ;  /* 0x0000000115157824 */ /* 0x000fe200078e020b */
[----:B------:R-:W-:Y:S02]  /*27e0*/  IADD3 R6, P2, R6, R10, RZ ;  /* 0x0000000a06067210 */ /* 0x000fe40007f5e0ff */
[----:B------:R-:W-:Y:S01]  /*27f0*/  ISETP.GT.AND P0, PT, R0, 0x8, P0 ;  /* 0x000000080000780c */ /* 0x000fe20000704270 */
[----:B------:R-:W-:Y:S02]  /*2800*/  FMUL R14, R14, R91 ;  /* 0x0000005b0e0e7220 */ /* 0x000fe40000400000 */
[----:B------:R-:W-:Y:S02]  /*2810*/  IMAD.X R7, R21, 0x1, R7, P2 ;  /* 0x0000000115077824 */ /* 0x000fe400010e0607 */
[----:B------:R-:W-:Y:S01]  /*2820*/  FFMA R25, R25, R90, R14 ;  /* 0x0000005a19197223 */ /* 0x000fe2000000000e */
[----:B------:R-:W-:-:S04]  /*2830*/  LEA R14, P2, R6, R112, 0x2 ;  /* 0x00000070060e7211 */ /* 0x000fc800078410ff */
[----:B------:R-:W-:Y:S01]  /*2840*/  LEA.HI.X R15, R6, R113, R7, 0x2, P2 ;  /* 0x00000071060f7211 */ /* 0x000fe200010f1407 */
[----:B------:R-:W-:Y:S01]  /*2850*/  @P3 IMAD.MOV.U32 R6, RZ, RZ, R8 ;  /* 0x000000ffff063224 */ /* 0x000fe200078e0008 */
[----:B------:R-:W-:Y:S01]  /*2860*/  F2FP.TF32.F32.PACK_B R25, R25 ;  /* 0x00000019ff19723e */ /* 0x000fe200024050ff */
[----:B------:R-:W-:-:S05]  /*2870*/  @P3 IMAD.MOV.U32 R7, RZ, RZ, R9 ;  /* 0x000000ffff073224 */ /* 0x000fca00078e0009 */
[----:B------:R2:W-:Y:S04]  /*2880*/  @P3 STG.E desc[UR36][R6.64+0x4], R25 ;  /* 0x0000041906003986 */ /* 0x0005e8000c101924 */
[----:B------:R-:W3:Y:S01]  /*2890*/  @P0 LDG.E.LTC128B R18, desc[UR36][R14.64] ;  /* 0x000000240e120981 */ /* 0x000ee2000c1e1920 */
[----:B------:R-:W-:Y:S01]  /*28a0*/  IADD3 R12, P2, P3, R94, R10, R12 ;  /* 0x0000000a5e0c7210 */ /* 0x000fe20007b5e00c */
[----:B------:R-:W-:Y:S01]  /*28b0*/  BSSY B1, `(.L_x_41) ;  /* 0x0000011000017945 */ /* 0x000fe20003800000 */
[----:B------:R-:W-:Y:S02]  /*28c0*/  ISETP.GT.AND P1, PT, R0, 0x8, P1 ;  /* 0x000000080000780c */ /* 0x000fe40000f24270 */
[----:B------:R-:W-:-:S03]  /*28d0*/  IADD3.X R13, R95, R21, R13, P2, P3 ;  /* 0x000000155f0d7210 */ /* 0x000fc600017e640d */
[----:B------:R-:W-:Y:S01]  /*28e0*/  IMAD.WIDE.U32 R12, R19, R108, R12 ;  /* 0x0000006c130c7225 */ /* 0x000fe200078e000c */
[----:B------:R-:W-:-:S03]  /*28f0*/  SHF.L.U64.HI R19, R96, 0x2, R97 ;  /* 0x0000000260137819 */ /* 0x000fc60000010261 */
[----:B------:R-:W-:Y:S01]  /*2900*/  IMAD.IADD R13, R107, 0x1, R13 ;  /* 0x000000016b0d7824 */ /* 0x000fe200078e020d */
[----:B--2---:R-:W-:-:S04]  /*2910*/  LEA R6, P3, R12, R112, 0x2 ;  /* 0x000000700c067211 */ /* 0x004fc800078610ff */
[----:B------:R-:W-:Y:S02]  /*2920*/  LEA.HI.X R7, R12, R113, R13, 0x2, P3 ;  /* 0x000000710c077211 */ /* 0x000fe400018f140d */
[----:B---3--:R-:W-:-:S05]  /*2930*/  LOP3.LUT R10, R18, 0xffffe000, RZ, 0xc0, !PT ;  /* 0xffffe000120a7812 */ /* 0x008fca00078ec0ff */
[----:B------:R-:W-:Y:S01]  /*2940*/  FMUL R11, R10, R91 ;  /* 0x0000005b0a0b7220 */ /* 0x000fe20000400000 */
[----:B------:R-:W-:-:S03]  /*2950*/  LEA R10, P2, R96, R8, 0x2 ;  /* 0x00000008600a7211 */ /* 0x000fc600078410ff */
[----:B------:R-:W-:Y:S02]  /*2960*/  FFMA R21, R26, R90, R11 ;  /* 0x0000005a1a157223 */ /* 0x000fe4000000000b */
[----:B------:R-:W-:-:S03]  /*2970*/  IMAD.X R11, R19, 0x1, R9, P2 ;  /* 0x00000001130b7824 */ /* 0x000fc600010e0609 */
[----:B------:R-:W-:-:S05]  /*2980*/  F2FP.TF32.F32.PACK_B R21, R21 ;  /* 0x00000015ff15723e */ /* 0x000fca00024050ff */
[----:B------:R2:W-:Y:S01]  /*2990*/  @P0 STG.E desc[UR36][R10.64], R21 ;  /* 0x000000150a000986 */ /* 0x0005e2000c101924 */
[----:B------:R-:W-:Y:S05]  /*29a0*/  @!P1 BRA `(.L_x_42) ;  /* 0x0000000000049947 */ /* 0x000fea0003800000 */
[----:B------:R3:W5:Y:S02]  /*29b0*/  LDG.E.LTC128B R18, desc[UR36][R6.64+0x4] ;  /* 0x0000042406127981 */ /* 0x000764000c1e1920 */
.L_x_42:
[----:B------:R-:W-:Y:S05]  /*29c0*/  BSYNC B1 ;  /* 0x0000000000017941 */ /* 0x000fea0003800000 */
.L_x_41:
[----:B-----5:R-:W-:Y:S01]  /*29d0*/  LOP3.LUT R12, R18, 0xffffe000, RZ, 0xc0, !PT ;  /* 0xffffe000120c7812 */ /* 0x020fe200078ec0ff */
[----:B------:R-:W-:Y:S01]  /*29e0*/  BSSY B1, `(.L_x_43) ;  /* 0x0000009000017945 */ /* 0x000fe20003800000 */
[----:B------:R-:W-:-:S03]  /*29f0*/  ISETP.GT.AND P0, PT, R3, 0x8, PT ;  /* 0x000000080300780c */ /* 0x000fc60003f04270 */
[----:B------:R-:W-:Y:S01]  /*2a00*/  FMUL R12, R12, R91 ;  /* 0x0000005b0c0c7220 */ /* 0x000fe20000400000 */
[----:B------:R-:W-:-:S03]  /*2a10*/  ISETP.GT.AND P2, PT, R0, RZ, P0 ;  /* 0x000000ff0000720c */ /* 0x000fc60000744270 */
[----:B------:R-:W-:-:S05]  /*2a20*/  FFMA R27, R27, R90, R12 ;  /* 0x0000005a1b1b7223 */ /* 0x000fca000000000c */
[----:B------:R-:W-:-:S05]  /*2a30*/  F2FP.TF32.F32.PACK_B R27, R27 ;  /* 0x0000001bff1b723e */ /* 0x000fca00024050ff */
[----:B------:R4:W-:Y:S01]  /*2a40*/  @P1 STG.E desc[UR36][R10.64+0x4], R27 ;  /* 0x0000041b0a001986 */ /* 0x0009e2000c101924 */
[----:B------:R-:W-:Y:S05]  /*2a50*/  @!P2 BRA `(.L_x_44) ;  /* 0x000000000004a947 */ /* 0x000fea0003800000 */
[----:B------:R0:W5:Y:S02]  /*2a60*/  LDG.E.LTC128B R18, desc[UR36][R4.64+0x20] ;  /* 0x0000202404127981 */ /* 0x000164000c1e1920 */
.L_x_44:
[----:B------:R-:W-:Y:S05]  /*2a70*/  BSYNC B1 ;  /* 0x0000000000017941 */ /* 0x000fea0003800000 */
.L_x_43:
        /* <DEDUP_REMOVED lines=10> */
.L_x_46:
[----:B------:R-:W-:Y:S05]  /*2b20*/  BSYNC B1 ;  /* 0x0000000000017941 */ /* 0x000fea0003800000 */
.L_x_45:
[----:B-----5:R-:W-:Y:S01]  /*2b30*/  LOP3.LUT R12, R18, 0xffffe000, RZ, 0xc0, !PT ;  /* 0xffffe000120c7812 */ /* 0x020fe200078ec0ff */
[----:B------:R-:W-:Y:S01]  /*2b40*/  BSSY B1, `(.L_x_47) ;  /* 0x0000008000017945 */ /* 0x000fe20003800000 */
[----:B------:R-:W-:-:S03]  /*2b50*/  ISETP.GT.AND P0, PT, R0, 0x8, P0 ;  /* 0x000000080000780c */ /* 0x000fc60000704270 */
[----:B------:R-:W-:-:S04]  /*2b60*/  FMUL R12, R12, R91 ;  /* 0x0000005b0c0c7220 */ /* 0x000fc80000400000 */
[----:B------:R-:W-:-:S05]  /*2b70*/  FFMA R29, R29, R90, R12 ;  /* 0x0000005a1d1d7223 */ /* 0x000fca000000000c */
[----:B------:R-:W-:-:S05]  /*2b80*/  F2FP.TF32.F32.PACK_B R29, R29 ;  /* 0x0000001dff1d723e */ /* 0x000fca00024050ff */
[----:B------:R0:W-:Y:S01]  /*2b90*/  @P3 STG.E desc[UR36][R8.64+0x24], R29 ;  /* 0x0000241d08003986 */ /* 0x0001e2000c101924 */
[----:B------:R-:W-:Y:S05]  /*2ba0*/  @!P0 BRA `(.L_x_48) ;  /* 0x0000000000048947 */ /* 0x000fea0003800000 */
[----:B------:R0:W5:Y:S02]  /*2bb0*/  LDG.E.LTC128B R18, desc[UR36][R6.64+0x20] ;  /* 0x0000202406127981 */ /* 0x000164000c1e1920 */
.L_x_48:
[----:B------:R-:W-:Y:S05]  /*2bc0*/  BSYNC B1 ;  /* 0x0000000000017941 */ /* 0x000fea0003800000 */
.L_x_47:
[----:B-----5:R-:W-:Y:S01]  /*2bd0*/  LOP3.LUT R12, R18, 0xffffe000, RZ, 0xc0, !PT ;  /* 0xffffe000120c7812 */ /* 0x020fe200078ec0ff */
[----:B------:R-:W-:Y:S01]  /*2be0*/  BSSY B1, `(.L_x_49) ;  /* 0x0000008000017945 */ /* 0x000fe20003800000 */
[----:B------:R-:W-:-:S03]  /*2bf0*/  ISETP.GT.AND P1, PT, R0, 0x8, P1 ;  /* 0x000000080000780c */ /* 0x000fc60000f24270 */
[----:B0-----:R-:W-:-:S04]  /*2c00*/  FMUL R13, R12, R91 ;  /* 0x0000005b0c0d7220 */ /* 0x001fc80000400000 */
[----:B------:R-:W-:-:S05]  /*2c10*/  FFMA R13, R30, R90, R13 ;  /* 0x0000005a1e0d7223 */ /* 0x000fca000000000d */
[----:B------:R-:W-:-:S05]  /*2c20*/  F2FP.TF32.F32.PACK_B R13, R13 ;  /* 0x0000000dff0d723e */ /* 0x000fca00024050ff */
[----:B------:R0:W-:Y:S01]  /*2c30*/  @P0 STG.E desc[UR36][R10.64+0x20], R13 ;  /* 0x0000200d0a000986 */ /* 0x0001e2000c101924 */
[----:B------:R-:W-:Y:S05]  /*2c40*/  @!P1 BRA `(.L_x_50) ;  /* 0x0000000000049947 */ /* 0x000fea0003800000 */
[----:B------:R0:W5:Y:S02]  /*2c50*/  LDG.E.LTC128B R18, desc[UR36][R6.64+0x24] ;  /* 0x0000242406127981 */ /* 0x000164000c1e1920 */
.L_x_50:
[----:B------:R-:W-:Y:S05]  /*2c60*/  BSYNC B1 ;  /* 0x0000000000017941 */ /* 0x000fea0003800000 */
.L_x_49:
        /* <DEDUP_REMOVED lines=10> */
.L_x_52:
[----:B------:R-:W-:Y:S05]  /*2d10*/  BSYNC B1 ;  /* 0x0000000000017941 */ /* 0x000fea0003800000 */
.L_x_51:
[----:B-----5:R-:W-:Y:S01]  /*2d20*/  LOP3.LUT R12, R18, 0xffffe000, RZ, 0xc0, !PT ;  /* 0xffffe000120c7812 */ /* 0x020fe200078ec0ff */
[----:B------:R-:W-:Y:S01]  /*2d30*/  BSSY B1, `(.L_x_53) ;  /* 0x0000009000017945 */ /* 0x000fe20003800000 */
[----:B------:R-:W-:-:S03]  /*2d40*/  ISETP.GT.AND P1, PT, R3, 0x11, PT ;  /* 0x000000110300780c */ /* 0x000fc60003f24270 */
[----:B0-----:R-:W-:Y:S01]  /*2d50*/  FMUL R13, R12, R91 ;  /* 0x0000005b0c0d7220 */ /* 0x001fe20000400000 */
[----:B------:R-:W-:-:S03]  /*2d60*/  ISETP.GT.AND P3, PT, R0, RZ, P1 ;  /* 0x000000ff0000720c */ /* 0x000fc60000f64270 */
[----:B------:R-:W-:-:S05]  /*2d70*/  FFMA R13, R32, R90, R13 ;  /* 0x0000005a200d7223 */ /* 0x000fca000000000d */
[----:B------:R-:W-:-:S05]  /*2d80*/  F2FP.TF32.F32.PACK_B R13, R13 ;  /* 0x0000000dff0d723e */ /* 0x000fca00024050ff */
[----:B------:R0:W-:Y:S01]  /*2d90*/  @P2 STG.E desc[UR36][R8.64+0x40], R13 ;  /* 0x0000400d08002986 */ /* 0x0001e2000c101924 */
[----:B------:R-:W-:Y:S05]  /*2da0*/  @!P3 BRA `(.L_x_54) ;  /* 0x000000000004b947 */ /* 0x000fea0003800000 */
[----:B------:R0:W5:Y:S02]  /*2db0*/  LDG.E.LTC128B R18, desc[UR36][R4.64+0x44] ;  /* 0x0000442404127981 */ /* 0x000164000c1e1920 */
.L_x_54:
[----:B------:R-:W-:Y:S05]  /*2dc0*/  BSYNC B1 ;  /* 0x0000000000017941 */ /* 0x000fea0003800000 */
.L_x_53:
        /* <DEDUP_REMOVED lines=9> */
.L_x_56:
[----:B------:R-:W-:Y:S05]  /*2e60*/  BSYNC B1 ;  /* 0x0000000000017941 */ /* 0x000fea0003800000 */
.L_x_55:
        /* <DEDUP_REMOVED lines=9> */
.L_x_58:
[----:B------:R-:W-:Y:S05]  /*2f00*/  BSYNC B1 ;  /* 0x0000000000017941 */ /* 0x000fea0003800000 */
.L_x_57:
        /* <DEDUP_REMOVED lines=10> */
.L_x_60:
[----:B------:R-:W-:Y:S05]  /*2fb0*/  BSYNC B1 ;  /* 0x0000000000017941 */ /* 0x000fea0003800000 */
.L_x_59:
        /* <DEDUP_REMOVED lines=10> */
.L_x_62:
[----:B------:R-:W-:Y:S05]  /*3060*/  BSYNC B1 ;  /* 0x0000000000017941 */ /* 0x000fea0003800000 */
.L_x_61:
        /* <DEDUP_REMOVED lines=9> */
.L_x_64:
[----:B------:R-:W-:Y:S05]  /*3100*/  BSYNC B1 ;  /* 0x0000000000017941 */ /* 0x000fea0003800000 */
.L_x_63:
        /* <DEDUP_REMOVED lines=9> */
.L_x_66:
[----:B------:R-:W-:Y:S05]  /*31a0*/  BSYNC B1 ;  /* 0x0000000000017941 */ /* 0x000fea0003800000 */
.L_x_65:
        /* <DEDUP_REMOVED lines=10> */
.L_x_68:
[----:B------:R-:W-:Y:S05]  /*3250*/  BSYNC B1 ;  /* 0x0000000000017941 */ /* 0x000fea0003800000 */
.L_x_67:
        /* <DEDUP_REMOVED lines=10> */
.L_x_70:
[----:B------:R-:W-:Y:S05]  /*3300*/  BSYNC B1 ;  /* 0x0000000000017941 */ /* 0x000fea0003800000 */
.L_x_69:
        /* <DEDUP_REMOVED lines=9> */
.L_x_72:
[----:B------:R-:W-:Y:S05]  /*33a0*/  BSYNC B1 ;  /* 0x0000000000017941 */ /* 0x000fea0003800000 */
.L_x_71:
        /* <DEDUP_REMOVED lines=9> */
.L_x_74:
[----:B------:R-:W-:Y:S05]  /*3440*/  BSYNC B1 ;  /* 0x0000000000017941 */ /* 0x000fea0003800000 */
.L_x_73:
        /* <DEDUP_REMOVED lines=10> */
.L_x_76:
[----:B------:R-:W-:Y:S05]  /*34f0*/  BSYNC B1 ;  /* 0x0000000000017941 */ /* 0x000fea0003800000 */
.L_x_75:
        /* <DEDUP_REMOVED lines=10> */
.L_x_78:
[----:B------:R-:W-:Y:S05]  /*35a0*/  BSYNC B1 ;  /* 0x0000000000017941 */ /* 0x000fea0003800000 */
.L_x_77:
        /* <DEDUP_REMOVED lines=9> */
.L_x_80:
[----:B------:R-:W-:Y:S05]  /*3640*/  BSYNC B1 ;  /* 0x0000000000017941 */ /* 0x000fea0003800000 */
.L_x_79:
        /* <DEDUP_REMOVED lines=9> */
.L_x_82:
[----:B------:R-:W-:Y:S05]  /*36e0*/  BSYNC B1 ;  /* 0x0000000000017941 */ /* 0x000fea0003800000 */
.L_x_81:
        /* <DEDUP_REMOVED lines=10> */
.L_x_84:
[----:B------:R-:W-:Y:S05]  /*3790*/  BSYNC B1 ;  /* 0x0000000000017941 */ /* 0x000fea0003800000 */
.L_x_83:
        /* <DEDUP_REMOVED lines=10> */
.L_x_86:
[----:B------:R-:W-:Y:S05]  /*3840*/  BSYNC B1 ;  /* 0x0000000000017941 */ /* 0x000fea0003800000 */
.L_x_85:
        /* <DEDUP_REMOVED lines=9> */
.L_x_88:
[----:B------:R-:W-:Y:S05]  /*38e0*/  BSYNC B1 ;  /* 0x0000000000017941 */ /* 0x000fea0003800000 */
.L_x_87:
        /* <DEDUP_REMOVED lines=9> */
.L_x_90:
[----:B------:R-:W-:Y:S05]  /*3980*/  BSYNC B1 ;  /* 0x0000000000017941 */ /* 0x000fea0003800000 */
.L_x_89:
        /* <DEDUP_REMOVED lines=10> */
.L_x_92:
[----:B------:R-:W-:Y:S05]  /*3a30*/  BSYNC B1 ;  /* 0x0000000000017941 */ /* 0x000fea0003800000 */
.L_x_91:
        /* <DEDUP_REMOVED lines=10> */
.L_x_94:
[----:B------:R-:W-:Y:S05]  /*3ae0*/  BSYNC B1 ;  /* 0x0000000000017941 */ /* 0x000fea0003800000 */
.L_x_93:
        /* <DEDUP_REMOVED lines=9> */
.L_x_96:
[----:B------:R-:W-:Y:S05]  /*3b80*/  BSYNC B1 ;  /* 0x0000000000017941 */ /* 0x000fea0003800000 */
.L_x_95:
        /* <DEDUP_REMOVED lines=9> */
.L_x_98:
[----:B------:R-:W-:Y:S05]  /*3c20*/  BSYNC B1 ;  /* 0x0000000000017941 */ /* 0x000fea0003800000 */
.L_x_97:
        /* <DEDUP_REMOVED lines=10> */
.L_x_100:
[----:B------:R-:W-:Y:S05]  /*3cd0*/  BSYNC B1 ;  /* 0x0000000000017941 */ /* 0x000fea0003800000 */
.L_x_99:
        /* <DEDUP_REMOVED lines=10> */
.L_x_102:
[----:B------:R-:W-:Y:S05]  /*3d80*/  BSYNC B1 ;  /* 0x0000000000017941 */ /* 0x000fea0003800000 */
.L_x_101:
        /* <DEDUP_REMOVED lines=9> */
.L_x_104:
[----:B------:R-:W-:Y:S05]  /*3e20*/  BSYNC B1 ;  /* 0x0000000000017941 */ /* 0x000fea0003800000 */
.L_x_103:
        /* <DEDUP_REMOVED lines=9> */
.L_x_106:
[----:B------:R-:W-:Y:S05]  /*3ec0*/  BSYNC B1 ;  /* 0x0000000000017941 */ /* 0x000fea0003800000 */
.L_x_105:
        /* <DEDUP_REMOVED lines=10> */
.L_x_108:
[----:B------:R-:W-:Y:S05]  /*3f70*/  BSYNC B1 ;  /* 0x0000000000017941 */ /* 0x000fea0003800000 */
.L_x_107:
        /* <DEDUP_REMOVED lines=10> */
.L_x_110:
[----:B------:R-:W-:Y:S05]  /*4020*/  BSYNC B1 ;  /* 0x0000000000017941 */ /* 0x000fea0003800000 */
.L_x_109:
        /* <DEDUP_REMOVED lines=9> */
.L_x_112:
[----:B------:R-:W-:Y:S05]  /*40c0*/  BSYNC B1 ;  /* 0x0000000000017941 */ /* 0x000fea0003800000 */
.L_x_111:
        /* <DEDUP_REMOVED lines=9> */
.L_x_114:
[----:B------:R-:W-:Y:S05]  /*4160*/  BSYNC B1 ;  /* 0x0000000000017941 */ /* 0x000fea0003800000 */
.L_x_113:
        /* <DEDUP_REMOVED lines=10> */
.L_x_116:
[----:B------:R-:W-:Y:S05]  /*4210*/  BSYNC B1 ;  /* 0x0000000000017941 */ /* 0x000fea0003800000 */
.L_x_115:
        /* <DEDUP_REMOVED lines=10> */
.L_x_118:
[----:B------:R-:W-:Y:S05]  /*42c0*/  BSYNC B1 ;  /* 0x0000000000017941 */ /* 0x000fea0003800000 */
.L_x_117:
        /* <DEDUP_REMOVED lines=9> */
.L_x_120:
[----:B------:R-:W-:Y:S05]  /*4360*/  BSYNC B1 ;  /* 0x0000000000017941 */ /* 0x000fea0003800000 */
.L_x_119:
        /* <DEDUP_REMOVED lines=9> */
.L_x_122:
[----:B------:R-:W-:Y:S05]  /*4400*/  BSYNC B1 ;  /* 0x0000000000017941 */ /* 0x000fea0003800000 */
.L_x_121:
        /* <DEDUP_REMOVED lines=10> */
.L_x_124:
[----:B------:R-:W-:Y:S05]  /*44b0*/  BSYNC B1 ;  /* 0x0000000000017941 */ /* 0x000fea0003800000 */
.L_x_123:
        /* <DEDUP_REMOVED lines=10> */
.L_x_126:
[----:B------:R-:W-:Y:S05]  /*4560*/  BSYNC B1 ;  /* 0x0000000000017941 */ /* 0x000fea0003800000 */
.L_x_125:
        /* <DEDUP_REMOVED lines=9> */
.L_x_128:
[----:B------:R-:W-:Y:S05]  /*4600*/  BSYNC B1 ;  /* 0x0000000000017941 */ /* 0x000fea0003800000 */
.L_x_127:
        /* <DEDUP_REMOVED lines=9> */
.L_x_130:
[----:B------:R-:W-:Y:S05]  /*46a0*/  BSYNC B1 ;  /* 0x0000000000017941 */ /* 0x000fea0003800000 */
.L_x_129:
        /* <DEDUP_REMOVED lines=10> */
.L_x_132:
[----:B------:R-:W-:Y:S05]  /*4750*/  BSYNC B1 ;  /* 0x0000000000017941 */ /* 0x000fea0003800000 */
.L_x_131:
        /* <DEDUP_REMOVED lines=10> */
.L_x_134:
[----:B------:R-:W-:Y:S05]  /*4800*/  BSYNC B1 ;  /* 0x0000000000017941 */ /* 0x000fea0003800000 */
.L_x_133:
        /* <DEDUP_REMOVED lines=9> */
.L_x_136:
[----:B------:R-:W-:Y:S05]  /*48a0*/  BSYNC B1 ;  /* 0x0000000000017941 */ /* 0x000fea0003800000 */
.L_x_135:
        /* <DEDUP_REMOVED lines=9> */
.L_x_138:
[----:B------:R-:W-:Y:S05]  /*4940*/  BSYNC B1 ;  /* 0x0000000000017941 */ /* 0x000fea0003800000 */
.L_x_137:
        /* <DEDUP_REMOVED lines=10> */
.L_x_140:
[----:B------:R-:W-:Y:S05]  /*49f0*/  BSYNC B1 ;  /* 0x0000000000017941 */ /* 0x000fea0003800000 */
.L_x_139:
        /* <DEDUP_REMOVED lines=10> */
.L_x_142:
[----:B------:R-:W-:Y:S05]  /*4aa0*/  BSYNC B1 ;  /* 0x0000000000017941 */ /* 0x000fea0003800000 */
.L_x_141:
        /* <DEDUP_REMOVED lines=9> */
.L_x_144:
[----:B------:R-:W-:Y:S05]  /*4b40*/  BSYNC B1 ;  /* 0x0000000000017941 */ /* 0x000fea0003800000 */
.L_x_143:
        /* <DEDUP_REMOVED lines=9> */
.L_x_146:
[----:B------:R-:W-:Y:S05]  /*4be0*/  BSYNC B1 ;  /* 0x0000000000017941 */ /* 0x000fea0003800000 */
.L_x_145:
        /* <DEDUP_REMOVED lines=10> */
.L_x_148:
[----:B------:R-:W-:Y:S05]  /*4c90*/  BSYNC B1 ;  /* 0x0000000000017941 */ /* 0x000fea0003800000 */
.L_x_147:
        /* <DEDUP_REMOVED lines=10> */
.L_x_150:
[----:B------:R-:W-:Y:S05]  /*4d40*/  BSYNC B1 ;  /* 0x0000000000017941 */ /* 0x000fea0003800000 */
.L_x_149:
        /* <DEDUP_REMOVED lines=9> */
.L_x_152:
[----:B------:R-:W-:Y:S05]  /*4de0*/  BSYNC B1 ;  /* 0x0000000000017941 */ /* 0x000fea0003800000 */
.L_x_151:
        /* <DEDUP_REMOVED lines=9> */
.L_x_154:
[----:B------:R-:W-:Y:S05]  /*4e80*/  BSYNC B1 ;  /* 0x0000000000017941 */ /* 0x000fea0003800000 */
.L_x_153:
        /* <DEDUP_REMOVED lines=10> */
.L_x_156:
[----:B------:R-:W-:Y:S05]  /*4f30*/  BSYNC B1 ;  /* 0x0000000000017941 */ /* 0x000fea0003800000 */
.L_x_155:
        /* <DEDUP_REMOVED lines=10> */
.L_x_158:
[----:B------:R-:W-:Y:S05]  /*4fe0*/  BSYNC B1 ;  /* 0x0000000000017941 */ /* 0x000fea0003800000 */
.L_x_157:
[----:B01---5:R-:W-:Y:S01]  /*4ff0*/  LOP3.LUT R4, R18, 0xffffe000, RZ, 0xc0, !PT ;  /* 0xffffe00012047812 */ /* 0x023fe200078ec0ff */
        /* <DEDUP_REMOVED lines=8> */
.L_x_160:
[----:B------:R-:W-:Y:S05]  /*5080*/  BSYNC B1 ;  /* 0x0000000000017941 */ /* 0x000fea0003800000 */
.L_x_159:
[----:B-----5:R-:W-:Y:S01]  /*5090*/  LOP3.LUT R4, R18, 0xffffe000, RZ, 0xc0, !PT ;  /* 0xffffe00012047812 */ /* 0x020fe200078ec0ff */
[----:B------:R-:W-:Y:S01]  /*50a0*/  @P0 IMAD.MOV.U32 R5, RZ, RZ, R11 ;  /* 0x000000ffff050224 */ /* 0x000fe200078e000b */
[----:B------:R-:W-:Y:S01]  /*50b0*/  ISETP.GT.AND P1, PT, R0, 0x8, P1 ;  /* 0x000000080000780c */ /* 0x000fe20000f24270 */
[----:B------:R-:W-:Y:S02]  /*50c0*/  BSSY B1, `(.L_x_161) ;  /* 0x0000008000017945 */ /* 0x000fe40003800000 */
[----:B------:R-:W-:Y:S01]  /*50d0*/  FMUL R3, R4, R91 ;  /* 0x0000005b04037220 */ /* 0x000fe20000400000 */
[----:B------:R-:W-:-:S03]  /*50e0*/  @P0 IMAD.MOV.U32 R4, RZ, RZ, R10 ;  /* 0x000000ffff040224 */ /* 0x000fc600078e000a */
[----:B------:R-:W-:-:S05]  /*50f0*/  FFMA R3, R86, R90, R3 ;  /* 0x0000005a56037223 */ /* 0x000fca0000000003 */
[----:B------:R-:W-:-:S05]  /*5100*/  F2FP.TF32.F32.PACK_B R3, R3 ;  /* 0x00000003ff03723e */ /* 0x000fca00024050ff */
[----:B------:R0:W-:Y:S01]  /*5110*/  @P0 STG.E desc[UR36][R4.64+0x1e0], R3 ;  /* 0x0001e00304000986 */ /* 0x0001e2000c101924 */
[----:B------:R-:W-:Y:S05]  /*5120*/  @!P1 BRA `(.L_x_162) ;  /* 0x0000000000049947 */ /* 0x000fea0003800000 */
[----:B------:R0:W5:Y:S02]  /*5130*/  LDG.E.LTC128B R18, desc[UR36][R6.64+0x1e4] ;  /* 0x0001e42406127981 */ /* 0x000164000c1e1920 */
.L_x_162:
[----:B------:R-:W-:Y:S05]  /*5140*/  BSYNC B1 ;  /* 0x0000000000017941 */ /* 0x000fea0003800000 */
.L_x_161:
[----:B------:R-:W-:Y:S05]  /*5150*/  @!P1 BRA `(.L_x_163) ;  /* 0x0000001000b09947 */ /* 0x000fea0003800000 */
[----:B-----5:R-:W-:-:S05]  /*5160*/  LOP3.LUT R18, R18, 0xffffe000, RZ, 0xc0, !PT ;  /* 0xffffe00012127812 */ /* 0x020fca00078ec0ff */
[----:B------:R-:W-:-:S04]  /*5170*/  FMUL R18, R18, R91 ;  /* 0x0000005b12127220 */ /* 0x000fc80000400000 */
[----:B------:R-:W-:-:S05]  /*5180*/  FFMA R87, R87, R90, R18 ;  /* 0x0000005a57577223 */ /* 0x000fca0000000012 */
[----:B------:R-:W-:-:S05]  /*5190*/  F2FP.TF32.F32.PACK_B R87, R87 ;  /* 0x00000057ff57723e */ /* 0x000fca00024050ff */
[----:B------:R0:W-:Y:S01]  /*51a0*/  STG.E desc[UR36][R10.64+0x1e4], R87 ;  /* 0x0001e4570a007986 */ /* 0x0001e2000c101924 */
[----:B------:R-:W-:Y:S05]  /*51b0*/  BRA `(.L_x_163) ;  /* 0x0000001000987947 */ /* 0x000fea0003800000 */
.L_x_38:
[----:B------:R-:W-:Y:S01]  /*51c0*/  ISETP.GT.AND P4, PT, R3, 0x1, PT ;  /* 0x000000010300780c */ /* 0x000fe20003f84270 */
[----:B------:R-:W-:Y:S01]  /*51d0*/  ULDC.64 UR4, c[0x0][0x5c0] ;  /* 0x0001700000047ab9 */ /* 0x000fe20000000a00 */
[-C--:B------:R-:W-:Y:S01]  /*51e0*/  FMUL R9, R24, R90.reuse ;  /* 0x0000005a18097220 */ /* 0x080fe20000400000 */
[----:B------:R-:W-:Y:S01]  /*51f0*/  LEA R4, P3, R106, UR4, 0x2 ;  /* 0x000000046a047c11 */ /* 0x000fe2000f8610ff */
[-C--:B------:R-:W-:Y:S01]  /*5200*/  FMUL R25, R25, R90.reuse ;  /* 0x0000005a19197220 */ /* 0x080fe20000400000 */
[----:B------:R-:W-:Y:S01]  /*5210*/  ISETP.GT.AND P1, PT, R0, RZ, P4 ;  /* 0x000000ff0000720c */ /* 0x000fe20002724270 */
[-C--:B------:R-:W-:Y:S01]  /*5220*/  FMUL R11, R26, R90.reuse ;  /* 0x0000005a1a0b7220 */ /* 0x080fe20000400000 */
[----:B------:R-:W-:Y:S01]  /*5230*/  LEA.HI.X R5, R106, UR5, R115, 0x2, P3 ;  /* 0x000000056a057c11 */ /* 0x000fe200098f1473 */
[-C--:B------:R-:W-:Y:S01]  /*5240*/  FMUL R27, R27, R90.reuse ;  /* 0x0000005a1b1b7220 */ /* 0x080fe20000400000 */
[----:B------:R-:W-:Y:S01]  /*5250*/  F2FP.TF32.F32.PACK_B R9, R9 ;  /* 0x00000009ff09723e */ /* 0x000fe200024050ff */
[-C--:B------:R-:W-:Y:S01]  /*5260*/  FMUL R29, R29, R90.reuse ;  /* 0x0000005a1d1d7220 */ /* 0x080fe20000400000 */
[----:B------:R-:W-:Y:S01]  /*5270*/  F2FP.TF32.F32.PACK_B R25, R25 ;  /* 0x00000019ff19723e */ /* 0x000fe200024050ff */
[----:B------:R-:W-:Y:S01]  /*5280*/  FMUL R31, R31, R90 ;  /* 0x0000005a1f1f7220 */ /* 0x000fe20000400000 */
[C---:B------:R-:W-:Y:S01]  /*5290*/  SHF.L.U64.HI R7, R96.reuse, 0x2, R97 ;  /* 0x0000000260077819 */ /* 0x040fe20000010261 */
[----:B------:R0:W-:Y:S01]  /*52a0*/  @P2 STG.E desc[UR36][R4.64], R9 ;  /* 0x0000000904002986 */ /* 0x0001e2000c101924 */
[----:B------:R-:W-:Y:S01]  /*52b0*/  LEA R6, P3, R96, R4, 0x2 ;  /* 0x0000000460067211 */ /* 0x000fe200078610ff */
[-C--:B------:R-:W-:Y:S01]  /*52c0*/  FMUL R13, R32, R90.reuse ;  /* 0x0000005a200d7220 */ /* 0x080fe20000400000 */
[C---:B------:R-:W-:Y:S01]  /*52d0*/  ISETP.GT.AND P2, PT, R3.reuse, 0x8, PT ;  /* 0x000000080300780c */ /* 0x040fe20003f44270 */
[----:B------:R-:W-:Y:S01]  /*52e0*/  @P1 STG.E desc[UR36][R4.64+0x4], R25 ;  /* 0x0000041904001986 */ /* 0x000fe2000c101924 */
[----:B------:R-:W-:Y:S01]  /*52f0*/  ISETP.GT.AND P1, PT, R3, 0x9, PT ;  /* 0x000000090300780c */ /* 0x000fe20003f24270 */
[----:B------:R-:W-:Y:S01]  /*5300*/  IMAD.X R7, R7, 0x1, R5, P3 ;  /* 0x0000000107077824 */ /* 0x000fe200018e0605 */
[C---:B------:R-:W-:Y:S01]  /*5310*/  ISETP.GT.AND P0, PT, R0.reuse, 0x8, P0 ;  /* 0x000000080000780c */ /* 0x040fe20000704270 */
[-C--:B------:R-:W-:Y:S01]  /*5320*/  FMUL R33, R33, R90.reuse ;  /* 0x0000005a21217220 */ /* 0x080fe20000400000 */
[C---:B------:R-:W-:Y:S01]  /*5330*/  ISETP.GT.AND P4, PT, R0.reuse, 0x8, P4 ;  /* 0x000000080000780c */ /* 0x040fe20002784270 */
[-C--:B------:R-:W-:Y:S01]  /*5340*/  FMUL R35, R35, R90.reuse ;  /* 0x0000005a23237220 */ /* 0x080fe20000400000 */
[----:B------:R-:W-:Y:S01]  /*5350*/  ISETP.GT.AND P5, PT, R0, RZ, P2 ;  /* 0x000000ff0000720c */ /* 0x000fe200017a4270 */
[-C--:B0-----:R-:W-:Y:S01]  /*5360*/  FMUL R9, R28, R90.reuse ;  /* 0x0000005a1c097220 */ /* 0x081fe20000400000 */
[C---:B------:R-:W-:Y:S01]  /*5370*/  ISETP.GT.AND P3, PT, R0.reuse, RZ, P1 ;  /* 0x000000ff0000720c */ /* 0x040fe20000f64270 */
[-C--:B------:R-:W-:Y:S01]  /*5380*/  FMUL R37, R37, R90.reuse ;  /* 0x0000005a25257220 */ /* 0x080fe20000400000 */
[----:B------:R-:W-:Y:S01]  /*5390*/  F2FP.TF32.F32.PACK_B R11, R11 ;  /* 0x0000000bff0b723e */ /* 0x000fe200024050ff */
[-C--:B------:R-:W-:Y:S01]  /*53a0*/  FMUL R39, R39, R90.reuse ;  /* 0x0000005a27277220 */ /* 0x080fe20000400000 */
[----:B------:R-:W-:Y:S01]  /*53b0*/  F2FP.TF32.F32.PACK_B R27, R27 ;  /* 0x0000001bff1b723e */ /* 0x000fe200024050ff */
[-C--:B------:R-:W-:Y:S01]  /*53c0*/  FMUL R41, R41, R90.reuse ;  /* 0x0000005a29297220 */ /* 0x080fe20000400000 */
[----:B------:R-:W-:Y:S01]  /*53d0*/  F2FP.TF32.F32.PACK_B R9, R9 ;  /* 0x00000009ff09723e */ /* 0x000fe200024050ff */
[----:B------:R0:W-:Y:S01]  /*53e0*/  @P0 STG.E desc[UR36][R6.64], R11 ;  /* 0x0000000b06000986 */ /* 0x0001e2000c101924 */
[----:B------:R-:W-:Y:S01]  /*53f0*/  F2FP.TF32.F32.PACK_B R29, R29 ;  /* 0x0000001dff1d723e */ /* 0x000fe200024050ff */
[-C--:B------:R-:W-:Y:S01]  /*5400*/  FMUL R43, R43, R90.reuse ;  /* 0x0000005a2b2b7220 */ /* 0x080fe20000400000 */
[----:B------:R-:W-:Y:S01]  /*5410*/  ISETP.GT.AND P0, PT, R3, 0x10, PT ;  /* 0x000000100300780c */ /* 0x000fe20003f04270 */
[----:B------:R-:W-:Y:S01]  /*5420*/  @P4 STG.E desc[UR36][R6.64+0x4], R27 ;  /* 0x0000041b06004986 */ /* 0x000fe2000c101924 */
[C---:B------:R-:W-:Y:S01]  /*5430*/  ISETP.GT.AND P2, PT, R0.reuse, 0x8, P2 ;  /* 0x000000080000780c */ /* 0x040fe20001744270 */
[-C--:B------:R-:W-:Y:S01]  /*5440*/  FMUL R45, R45, R90.reuse ;  /* 0x0000005a2d2d7220 */ /* 0x080fe20000400000 */
[C---:B------:R-:W-:Y:S01]  /*5450*/  ISETP.GT.AND P1, PT, R0.reuse, 0x8, P1 ;  /* 0x000000080000780c */ /* 0x040fe20000f24270 */
[----:B------:R1:W-:Y:S01]  /*5460*/  @P5 STG.E desc[UR36][R4.64+0x20], R9 ;  /* 0x0000200904005986 */ /* 0x0003e2000c101924 */
[----:B------:R-:W-:Y:S01]  /*5470*/  ISETP.GT.AND P5, PT, R0, RZ, P0 ;  /* 0x000000ff0000720c */ /* 0x000fe200007a4270 */
[-C--:B------:R-:W-:Y:S01]  /*5480*/  FMUL R47, R47, R90.reuse ;  /* 0x0000005a2f2f7220 */ /* 0x080fe20000400000 */
[----:B------:R-:W-:Y:S01]  /*5490*/  F2FP.TF32.F32.PACK_B R31, R31 ;  /* 0x0000001fff1f723e */ /* 0x000fe200024050ff */
[----:B------:R-:W-:Y:S01]  /*54a0*/  @P3 STG.E desc[UR36][R4.64+0x24], R29 ;  /* 0x0000241d04003986 */ /* 0x000fe2000c101924 */
[----:B------:R-:W-:Y:S01]  /*54b0*/  ISETP.GT.AND P3, PT, R3, 0x11, PT ;  /* 0x000000110300780c */ /* 0x000fe20003f64270 */
[-C--:B0-----:R-:W-:Y:S01]  /*54c0*/  FMUL R11, R30, R90.reuse ;  /* 0x0000005a1e0b7220 */ /* 0x081fe20000400000 */
[----:B------:R-:W-:Y:S01]  /*54d0*/  F2FP.TF32.F32.PACK_B R13, R13 ;  /* 0x0000000dff0d723e */ /* 0x000fe200024050ff */
[-C--:B------:R-:W-:Y:S01]  /*54e0*/  FMUL R49, R49, R90.reuse ;  /* 0x0000005a31317220 */ /* 0x080fe20000400000 */
[----:B------:R-:W-:Y:S01]  /*54f0*/  ISETP.GT.AND P4, PT, R0, RZ, P3 ;  /* 0x000000ff0000720c */ /* 0x000fe20001f84270 */
[-C--:B------:R-:W-:Y:S01]  /*5500*/  FMUL R51, R51, R90.reuse ;  /* 0x0000005a33337220 */ /* 0x080fe20000400000 */
[----:B------:R-:W-:Y:S01]  /*5510*/  F2FP.TF32.F32.PACK_B R11, R11 ;  /* 0x0000000bff0b723e */ /* 0x000fe200024050ff */
[-C--:B-1----:R-:W-:Y:S01]  /*5520*/  FMUL R9, R34, R90.reuse ;  /* 0x0000005a22097220 */ /* 0x082fe20000400000 */
[----:B------:R-:W-:Y:S01]  /*5530*/  F2FP.TF32.F32.PACK_B R33, R33 ;  /* 0x00000021ff21723e */ /* 0x000fe200024050ff */
[-C--:B------:R-:W-:Y:S01]  /*5540*/  FMUL R53, R53, R90.reuse ;  /* 0x0000005a35357220 */ /* 0x080fe20000400000 */
[C---:B------:R-:W-:Y:S01]  /*5550*/  ISETP.GT.AND P0, PT, R0.reuse, 0x8, P0 ;  /* 0x000000080000780c */ /* 0x040fe20000704270 */
[----:B------:R0:W-:Y:S01]  /*5560*/  @P2 STG.E desc[UR36][R6.64+0x20], R11 ;  /* 0x0000200b06002986 */ /* 0x0001e2000c101924 */
[----:B------:R-:W-:Y:S01]  /*5570*/  ISETP.GT.AND P2, PT, R3, 0x19, PT ;  /* 0x000000190300780c */ /* 0x000fe20003f44270 */
[-C--:B------:R-:W-:Y:S01]  /*5580*/  FMUL R55, R55, R90.reuse ;  /* 0x0000005a37377220 */ /* 0x080fe20000400000 */
[----:B------:R-:W-:Y:S01]  /*5590*/  F2FP.TF32.F32.PACK_B R9, R9 ;  /* 0x00000009ff09723e */ /* 0x000fe200024050ff */
[----:B------:R-:W-:Y:S01]  /*55a0*/  @P1 STG.E desc[UR36][R6.64+0x24], R31 ;  /* 0x0000241f06001986 */ /* 0x000fe2000c101924 */
[----:B------:R-:W-:Y:S01]  /*55b0*/  ISETP.GT.AND P1, PT, R3, 0x18, PT ;  /* 0x000000180300780c */ /* 0x000fe20003f24270 */
[-C--:B------:R-:W-:Y:S01]  /*55c0*/  FMUL R57, R57, R90.reuse ;  /* 0x0000005a39397220 */ /* 0x080fe20000400000 */
[----:B------:R-:W-:Y:S01]  /*55d0*/  F2FP.TF32.F32.PACK_B R35, R35 ;  /* 0x00000023ff23723e */ /* 0x000fe200024050ff */
[----:B------:R1:W-:Y:S01]  /*55e0*/  @P5 STG.E desc[UR36][R4.64+0x40], R13 ;  /* 0x0000400d04005986 */ /* 0x0003e2000c101924 */
[C---:B------:R-:W-:Y:S01]  /*55f0*/  ISETP.GT.AND P5, PT, R0.reuse, RZ, P1 ;  /* 0x000000ff0000720c */ /* 0x040fe20000fa4270 */
[-C--:B------:R-:W-:Y:S01]  /*5600*/  FMUL R59, R59, R90.reuse ;  /* 0x0000005a3b3b7220 */ /* 0x080fe20000400000 */
[----:B------:R-:W-:Y:S01]  /*5610*/  F2FP.TF32.F32.PACK_B R37, R37 ;  /* 0x00000025ff25723e */ /* 0x000fe200024050ff */
[----:B------:R-:W-:Y:S01]  /*5620*/  @P4 STG.E desc[UR36][R4.64+0x44], R33 ;  /* 0x0000442104004986 */ /* 0x000fe2000c101924 */
[----:B------:R-:W-:Y:S01]  /*5630*/  ISETP.GT.AND P4, PT, R0, 0x8, P3 ;  /* 0x000000080000780c */ /* 0x000fe20001f84270 */
[-C--:B0-----:R-:W-:Y:S01]  /*5640*/  FMUL R11, R36, R90.reuse ;  /* 0x0000005a240b7220 */ /* 0x081fe20000400000 */
[C---:B------:R-:W-:Y:S01]  /*5650*/  ISETP.GT.AND P3, PT, R0.reuse, RZ, P2 ;  /* 0x000000ff0000720c */ /* 0x040fe20001764270 */
[----:B------:R0:W-:Y:S01]  /*5660*/  @P0 STG.E desc[UR36][R6.64+0x40], R9 ;  /* 0x0000400906000986 */ /* 0x0001e2000c101924 */
[----:B------:R-:W-:Y:S01]  /*5670*/  ISETP.GT.AND P1, PT, R0, 0x8, P1 ;  /* 0x000000080000780c */ /* 0x000fe20000f24270 */
[-C--:B------:R-:W-:Y:S01]  /*5680*/  FMUL R61, R61, R90.reuse ;  /* 0x0000005a3d3d7220 */ /* 0x080fe20000400000 */
[----:B------:R-:W-:Y:S01]  /*5690*/  F2FP.TF32.F32.PACK_B R11, R11 ;  /* 0x0000000bff0b723e */ /* 0x000fe200024050ff */
[-C--:B-1----:R-:W-:Y:S01]  /*56a0*/  FMUL R13, R40, R90.reuse ;  /* 0x0000005a280d7220 */ /* 0x082fe20000400000 */
[----:B------:R-:W-:Y:S01]  /*56b0*/  ISETP.GT.AND P0, PT, R3, 0x20, PT ;  /* 0x000000200300780c */ /* 0x000fe20003f04270 */
[-C--:B------:R-:W-:Y:S01]  /*56c0*/  FMUL R63, R63, R90.reuse ;  /* 0x0000005a3f3f7220 */ /* 0x080fe20000400000 */
[----:B------:R-:W-:Y:S01]  /*56d0*/  F2FP.TF32.F32.PACK_B R39, R39 ;  /* 0x00000027ff27723e */ /* 0x000fe200024050ff */
[-C--:B------:R-:W-:Y:S01]  /*56e0*/  FMUL R65, R65, R90.reuse ;  /* 0x0000005a41417220 */ /* 0x080fe20000400000 */
[----:B------:R-:W-:Y:S01]  /*56f0*/  F2FP.TF32.F32.PACK_B R13, R13 ;  /* 0x0000000dff0d723e */ /* 0x000fe200024050ff */
[----:B------:R-:W-:Y:S01]  /*5700*/  @P4 STG.E desc[UR36][R6.64+0x44], R35 ;  /* 0x0000442306004986 */ /* 0x000fe2000c101924 */
[----:B------:R-:W-:Y:S01]  /*5710*/  ISETP.GT.AND P4, PT, R0, 0x8, P2 ;  /* 0x000000080000780c */ /* 0x000fe20001784270 */
[-C--:B0-----:R-:W-:Y:S01]  /*5720*/  FMUL R9, R38, R90.reuse ;  /* 0x0000005a26097220 */ /* 0x081fe20000400000 */
[----:B------:R-:W-:Y:S01]  /*5730*/  ISETP.GT.AND P2, PT, R3, 0x21, PT ;  /* 0x000000210300780c */ /* 0x000fe20003f44270 */
[----:B------:R0:W-:Y:S01]  /*5740*/  @P5 STG.E desc[UR36][R4.64+0x60], R11 ;  /* 0x0000600b04005986 */ /* 0x0001e2000c101924 */
[C---:B------:R-:W-:Y:S01]  /*5750*/  ISETP.GT.AND P5, PT, R0.reuse, RZ, P0 ;  /* 0x000000ff0000720c */ /* 0x040fe200007a4270 */
[-C--:B------:R-:W-:Y:S01]  /*5760*/  FMUL R67, R67, R90.reuse ;  /* 0x0000005a43437220 */ /* 0x080fe20000400000 */
[----:B------:R-:W-:Y:S01]  /*5770*/  F2FP.TF32.F32.PACK_B R9, R9 ;  /* 0x00000009ff09723e */ /* 0x000fe200024050ff */
[----:B------:R-:W-:Y:S01]  /*5780*/  @P3 STG.E desc[UR36][R4.64+0x64], R37 ;  /* 0x0000642504003986 */ /* 0x000fe2000c101924 */
[C---:B------:R-:W-:Y:S01]  /*5790*/  ISETP.GT.AND P3, PT, R0.reuse, RZ, P2 ;  /* 0x000000ff0000720c */ /* 0x040fe20001764270 */
[-C--:B------:R-:W-:Y:S01]  /*57a0*/  FMUL R69, R69, R90.reuse ;  /* 0x0000005a45457220 */ /* 0x080fe20000400000 */
[----:B------:R-:W-:Y:S01]  /*57b0*/  F2FP.TF32.F32.PACK_B R41, R41 ;  /* 0x00000029ff29723e */ /* 0x000fe200024050ff */
[----:B------:R1:W-:Y:S01]  /*57c0*/  @P1 STG.E desc[UR36][R6.64+0x60], R9 ;  /* 0x0000600906001986 */ /* 0x0003e2000c101924 */
[C---:B------:R-:W-:Y:S01]  /*57d0*/  ISETP.GT.AND P0, PT, R0.reuse, 0x8, P0 ;  /* 0x000000080000780c */ /* 0x040fe20000704270 */
[-C--:B------:R-:W-:Y:S01]  /*57e0*/  FMUL R71, R71, R90.reuse ;  /* 0x0000005a47477220 */ /* 0x080fe20000400000 */
[C---:B------:R-:W-:Y:S01]  /*57f0*/  ISETP.GT.AND P1, PT, R3.reuse, 0x28, PT ;  /* 0x000000280300780c */ /* 0x040fe20003f24270 */
[----:B------:R-:W-:Y:S01]  /*5800*/  @P4 STG.E desc[UR36][R6.64+0x64], R39 ;  /* 0x0000642706004986 */ /* 0x000fe2000c101924 */
[----:B------:R-:W-:Y:S01]  /*5810*/  ISETP.GT.AND P4, PT, R0, 0x8, P2 ;  /* 0x000000080000780c */ /* 0x000fe20001784270 */
[-C--:B0-----:R-:W-:Y:S01]  /*5820*/  FMUL R11, R44, R90.reuse ;  /* 0x0000005a2c0b7220 */ /* 0x081fe20000400000 */
[----:B------:R-:W-:Y:S01]  /*5830*/  ISETP.GT.AND P2, PT, R3, 0x29, PT ;  /* 0x000000290300780c */ /* 0x000fe20003f44270 */
[----:B------:R0:W-:Y:S01]  /*5840*/  @P5 STG.E desc[UR36][R4.64+0x80], R13 ;  /* 0x0000800d04005986 */ /* 0x0001e2000c101924 */
[----:B------:R-:W-:Y:S01]  /*5850*/  ISETP.GT.AND P5, PT, R0, RZ, P1 ;  /* 0x000000ff0000720c */ /* 0x000fe20000fa4270 */
[-C--:B------:R-:W-:Y:S01]  /*5860*/  FMUL R73, R73, R90.reuse ;  /* 0x0000005a49497220 */ /* 0x080fe20000400000 */
[----:B------:R-:W-:Y:S01]  /*5870*/  F2FP.TF32.F32.PACK_B R43, R43 ;  /* 0x0000002bff2b723e */ /* 0x000fe200024050ff */
[-C--:B-1----:R-:W-:Y:S01]  /*5880*/  FMUL R9, R42, R90.reuse ;  /* 0x0000005a2a097220 */ /* 0x082fe20000400000 */
[----:B------:R-:W-:Y:S01]  /*5890*/  @P3 STG.E desc[UR36][R4.64+0x84], R41 ;  /* 0x0000842904003986 */ /* 0x000fe2000c101924 */
[----:B------:R-:W-:Y:S01]  /*58a0*/  ISETP.GT.AND P3, PT, R0, RZ, P2 ;  /* 0x000000ff0000720c */ /* 0x000fe20001764270 */
[-C--:B------:R-:W-:Y:S01]  /*58b0*/  FMUL R75, R75, R90.reuse ;  /* 0x0000005a4b4b7220 */ /* 0x080fe20000400000 */
[----:B------:R-:W-:Y:S01]  /*58c0*/  F2FP.TF32.F32.PACK_B R11, R11 ;  /* 0x0000000bff0b723e */ /* 0x000fe200024050ff */
[-C--:B------:R-:W-:Y:S01]  /*58d0*/  FMUL R77, R77, R90.reuse ;  /* 0x0000005a4d4d7220 */ /* 0x080fe20000400000 */
[----:B------:R-:W-:Y:S01]  /*58e0*/  F2FP.TF32.F32.PACK_B R9, R9 ;  /* 0x00000009ff09723e */ /* 0x000fe200024050ff */
[-C--:B------:R-:W-:Y:S01]  /*58f0*/  FMUL R79, R79, R90.reuse ;  /* 0x0000005a4f4f7220 */ /* 0x080fe20000400000 */
[----:B------:R-:W-:Y:S01]  /*5900*/  F2FP.TF32.F32.PACK_B R45, R45 ;  /* 0x0000002dff2d723e */ /* 0x000fe200024050ff */
[-C--:B0-----:R-:W-:Y:S01]  /*5910*/  FMUL R13, R48, R90.reuse ;  /* 0x0000005a300d7220 */ /* 0x081fe20000400000 */
[C---:B------:R-:W-:Y:S01]  /*5920*/  ISETP.GT.AND P1, PT, R0.reuse, 0x8, P1 ;  /* 0x000000080000780c */ /* 0x040fe20000f24270 */
[----:B------:R0:W-:Y:S01]  /*5930*/  @P0 STG.E desc[UR36][R6.64+0x80], R9 ;  /* 0x0000800906000986 */ /* 0x0001e2000c101924 */
[----:B------:R-:W-:Y:S01]  /*5940*/  ISETP.GT.AND P0, PT, R3, 0x30, PT ;  /* 0x000000300300780c */ /* 0x000fe20003f04270 */
[-C--:B------:R-:W-:Y:S01]  /*5950*/  FMUL R81, R81, R90.reuse ;  /* 0x0000005a51517220 */ /* 0x080fe20000400000 */
[----:B------:R-:W-:Y:S01]  /*5960*/  F2FP.TF32.F32.PACK_B R47, R47 ;  /* 0x0000002fff2f723e */ /* 0x000fe200024050ff */
[----:B------:R-:W-:Y:S01]  /*5970*/  @P4 STG.E desc[UR36][R6.64+0x84], R43 ;  /* 0x0000842b06004986 */ /* 0x000fe2000c101924 */
[C---:B------:R-:W-:Y:S01]  /*5980*/  ISETP.GT.AND P4, PT, R0.reuse, 0x8, P2 ;  /* 0x000000080000780c */ /* 0x040fe20001784270 */
[-C--:B------:R-:W-:Y:S01]  /*5990*/  FMUL R83, R83, R90.reuse ;  /* 0x0000005a53537220 */ /* 0x080fe20000400000 */
[----:B------:R-:W-:Y:S01]  /*59a0*/  ISETP.GT.AND P2, PT, R3, 0x31, PT ;  /* 0x000000310300780c */ /* 0x000fe20003f44270 */
[----:B------:R1:W-:Y:S01]  /*59b0*/  @P5 STG.E desc[UR36][R4.64+0xa0], R11 ;  /* 0x0000a00b04005986 */ /* 0x0003e2000c101924 */
[----:B------:R-:W-:Y:S01]  /*59c0*/  ISETP.GT.AND P5, PT, R0, RZ, P0 ;  /* 0x000000ff0000720c */ /* 0x000fe200007a4270 */
[-C--:B------:R-:W-:Y:S01]  /*59d0*/  FMUL R85, R85, R90.reuse ;  /* 0x0000005a55557220 */ /* 0x080fe20000400000 */
[----:B------:R-:W-:Y:S01]  /*59e0*/  F2FP.TF32.F32.PACK_B R13, R13 ;  /* 0x0000000dff0d723e */ /* 0x000fe200024050ff */
[-C--:B0-----:R-:W-:Y:S01]  /*59f0*/  FMUL R9, R46, R90.reuse ;  /* 0x0000005a2e097220 */ /* 0x081fe20000400000 */
[----:B------:R-:W-:Y:S01]  /*5a00*/  @P3 STG.E desc[UR36][R4.64+0xa4], R45 ;  /* 0x0000a42d04003986 */ /* 0x000fe2000c101924 */
[----:B------:R-:W-:Y:S01]  /*5a10*/  ISETP.GT.AND P3, PT, R0, RZ, P2 ;  /* 0x000000ff0000720c */ /* 0x000fe20001764270 */
[----:B------:R-:W-:Y:S01]  /*5a20*/  FMUL R87, R87, R90 ;  /* 0x0000005a57577220 */ /* 0x000fe20000400000 */
[----:B------:R-:W-:-:S02]  /*5a30*/  F2FP.TF32.F32.PACK_B R49, R49 ;  /* 0x00000031ff31723e */ /* 0x000fc400024050ff */
[----:B------:R-:W-:Y:S02]  /*5a40*/  F2FP.TF32.F32.PACK_B R9, R9 ;  /* 0x00000009ff09723e */ /* 0x000fe400024050ff */
[----:B------:R-:W-:Y:S01]  /*5a50*/  ISETP.GT.AND P0, PT, R0, 0x8, P0 ;  /* 0x000000080000780c */ /* 0x000fe20000704270 */
[----:B-1----:R-:W-:Y:S01]  /*5a60*/  FMUL R11, R52, R90 ;  /* 0x0000005a340b7220 */ /* 0x002fe20000400000 */
[----:B------:R-:W-:Y:S01]  /*5a70*/  F2FP.TF32.F32.PACK_B R51, R51 ;  /* 0x00000033ff33723e */ /* 0x000fe200024050ff */
[----:B------:R0:W-:Y:S01]  /*5a80*/  @P1 STG.E desc[UR36][R6.64+0xa0], R9 ;  /* 0x0000a00906001986 */ /* 0x0001e2000c101924 */
[----:B------:R-:W-:Y:S02]  /*5a90*/  ISETP.GT.AND P1, PT, R3, 0x38, PT ;  /* 0x000000380300780c */ /* 0x000fe40003f24270 */
[----:B------:R-:W-:Y:S01]  /*5aa0*/  F2FP.TF32.F32.PACK_B R11, R11 ;  /* 0x0000000bff0b723e */ /* 0x000fe200024050ff */
[----:B------:R-:W-:Y:S01]  /*5ab0*/  @P4 STG.E desc[UR36][R6.64+0xa4], R47 ;  /* 0x0000a42f06004986 */ /* 0x000fe2000c101924 */
[----:B------:R-:W-:-:S02]  /*5ac0*/  ISETP.GT.AND P4, PT, R0, 0x8, P2 ;  /* 0x000000080000780c */ /* 0x000fc40001784270 */
[----:B------:R-:W-:Y:S01]  /*5ad0*/  ISETP.GT.AND P2, PT, R3, 0x39, PT ;  /* 0x000000390300780c */ /* 0x000fe20003f44270 */
[----:B------:R1:W-:Y:S01]  /*5ae0*/  @P5 STG.E desc[UR36][R4.64+0xc0], R13 ;  /* 0x0000c00d04005986 */ /* 0x0003e2000c101924 */
[----:B------:R-:W-:Y:S02]  /*5af0*/  ISETP.GT.AND P5, PT, R0, RZ, P1 ;  /* 0x000000ff0000720c */ /* 0x000fe40000fa4270 */
[----:B------:R-:W-:Y:S01]  /*5b00*/  F2FP.TF32.F32.PACK_B R53, R53 ;  /* 0x00000035ff35723e */ /* 0x000fe200024050ff */
[-C--:B0-----:R-:W-:Y:S01]  /*5b10*/  FMUL R9, R50, R90.reuse ;  /* 0x0000005a32097220 */ /* 0x081fe20000400000 */
[----:B------:R-:W-:Y:S01]  /*5b20*/  @P3 STG.E desc[UR36][R4.64+0xc4], R49 ;  /* 0x0000c43104003986 */ /* 0x000fe2000c101924 */
[C---:B------:R-:W-:Y:S02]  /*5b30*/  ISETP.GT.AND P3, PT, R0.reuse, RZ, P2 ;  /* 0x000000ff0000720c */ /* 0x040fe40001764270 */
[----:B------:R-:W-:Y:S02]  /*5b40*/  ISETP.GT.AND P1, PT, R0, 0x8, P1 ;  /* 0x000000080000780c */ /* 0x000fe40000f24270 */
[----:B------:R-:W-:Y:S01]  /*5b50*/  F2FP.TF32.F32.PACK_B R9, R9 ;  /* 0x00000009ff09723e */ /* 0x000fe200024050ff */
[----:B-1----:R-:W-:Y:S01]  /*5b60*/  FMUL R13, R56, R90 ;  /* 0x0000005a380d7220 */ /* 0x002fe20000400000 */
[----:B------:R-:W-:-:S03]  /*5b70*/  F2FP.TF32.F32.PACK_B R55, R55 ;  /* 0x00000037ff37723e */ /* 0x000fc600024050ff */
[----:B------:R0:W-:Y:S01]  /*5b80*/  @P0 STG.E desc[UR36][R6.64+0xc0], R9 ;  /* 0x0000c00906000986 */ /* 0x0001e2000c101924 */
[C---:B------:R-:W-:Y:S02]  /*5b90*/  ISETP.GT.AND P0, PT, R3.reuse, 0x40, PT ;  /* 0x000000400300780c */ /* 0x040fe40003f04270 */
[----:B------:R-:W-:Y:S01]  /*5ba0*/  F2FP.TF32.F32.PACK_B R13, R13 ;  /* 0x0000000dff0d723e */ /* 0x000fe200024050ff */
[----:B------:R-:W-:Y:S01]  /*5bb0*/  @P4 STG.E desc[UR36][R6.64+0xc4], R51 ;  /* 0x0000c43306004986 */ /* 0x000fe2000c101924 */
[C---:B------:R-:W-:Y:S02]  /*5bc0*/  ISETP.GT.AND P4, PT, R0.reuse, 0x8, P2 ;  /* 0x000000080000780c */ /* 0x040fe40001784270 */
[----:B------:R-:W-:Y:S01]  /*5bd0*/  ISETP.GT.AND P2, PT, R3, 0x41, PT ;  /* 0x000000410300780c */ /* 0x000fe20003f44270 */
[----:B------:R1:W-:Y:S01]  /*5be0*/  @P5 STG.E desc[UR36][R4.64+0xe0], R11 ;  /* 0x0000e00b04005986 */ /* 0x0003e2000c101924 */
[----:B------:R-:W-:Y:S02]  /*5bf0*/  ISETP.GT.AND P5, PT, R0, RZ, P0 ;  /* 0x000000ff0000720c */ /* 0x000fe400007a4270 */
[----:B------:R-:W-:Y:S01]  /*5c00*/  F2FP.TF32.F32.PACK_B R57, R57 ;  /* 0x00000039ff39723e */ /* 0x000fe200024050ff */
[----:B0-----:R-:W-:Y:S01]  /*5c10*/  FMUL R9, R54, R90 ;  /* 0x0000005a36097220 */ /* 0x001fe20000400000 */
[----:B------:R-:W-:Y:S01]  /*5c20*/  @P3 STG.E desc[UR36][R4.64+0xe4], R53 ;  /* 0x0000e43504003986 */ /* 0x000fe2000c101924 */
[----:B------:R-:W-:-:S02]  /*5c30*/  ISETP.GT.AND P3, PT, R0, RZ, P2 ;  /* 0x000000ff0000720c */ /* 0x000fc40001764270 */
        /* <DEDUP_REMOVED lines=61> */
[----:B------:R-:W-:Y:S01]  /*6010*/  @P3 STG.E desc[UR36][R4.64+0x164], R69 ;  /* 0x0001644504003986 */ /* 0x000fe2000c101924 */
[----:B0-----:R-:W-:Y:S01]  /*6020*/  FMUL R9, R70, R90 ;  /* 0x0000005a46097220 */ /* 0x001fe20000400000 */
[----:B------:R-:W-:-:S02]  /*6030*/  ISETP.GT.AND P3, PT, R0, RZ, P2 ;  /* 0x000000ff0000720c */ /* 0x000fc40001764270 */
[----:B------:R-:W-:Y:S02]  /*6040*/  ISETP.GT.AND P0, PT, R0, 0x8, P0 ;  /* 0x000000080000780c */ /* 0x000fe40000704270 */
[----:B------:R-:W-:Y:S01]  /*6050*/  F2FP.TF32.F32.PACK_B R9, R9 ;  /* 0x00000009ff09723e */ /* 0x000fe200024050ff */
[----:B-1----:R-:W-:Y:S01]  /*6060*/  FMUL R11, R76, R90 ;  /* 0x0000005a4c0b7220 */ /* 0x002fe20000400000 */
[----:B------:R-:W-:-:S03]  /*6070*/  F2FP.TF32.F32.PACK_B R75, R75 ;  /* 0x0000004bff4b723e */ /* 0x000fc600024050ff */
[----:B------:R0:W-:Y:S01]  /*6080*/  @P1 STG.E desc[UR36][R6.64+0x160], R9 ;  /* 0x0001600906001986 */ /* 0x0001e2000c101924 */
[----:B------:R-:W-:Y:S02]  /*6090*/  F2FP.TF32.F32.PACK_B R77, R77 ;  /* 0x0000004dff4d723e */ /* 0x000fe400024050ff */
[----:B------:R-:W-:Y:S01]  /*60a0*/  F2FP.TF32.F32.PACK_B R11, R11 ;  /* 0x0000000bff0b723e */ /* 0x000fe200024050ff */
[----:B------:R-:W-:Y:S01]  /*60b0*/  @P4 STG.E desc[UR36][R6.64+0x164], R71 ;  /* 0x0001644706004986 */ /* 0x000fe2000c101924 */
[C---:B------:R-:W-:Y:S02]  /*60c0*/  ISETP.GT.AND P4, PT, R3.reuse, 0x68, PT ;  /* 0x000000680300780c */ /* 0x040fe40003f84270 */
[----:B------:R-:W-:Y:S01]  /*60d0*/  F2FP.TF32.F32.PACK_B R79, R79 ;  /* 0x0000004fff4f723e */ /* 0x000fe200024050ff */
[----:B------:R1:W-:Y:S01]  /*60e0*/  @P5 STG.E desc[UR36][R4.64+0x180], R13 ;  /* 0x0001800d04005986 */ /* 0x0003e2000c101924 */
[----:B------:R-:W-:Y:S02]  /*60f0*/  ISETP.GT.AND P5, PT, R3, 0x69, PT ;  /* 0x000000690300780c */ /* 0x000fe40003fa4270 */
[----:B------:R-:W-:Y:S01]  /*6100*/  F2FP.TF32.F32.PACK_B R81, R81 ;  /* 0x00000051ff51723e */ /* 0x000fe200024050ff */
[----:B------:R-:W-:Y:S01]  /*6110*/  @P3 STG.E desc[UR36][R4.64+0x184], R73 ;  /* 0x0001844904003986 */ /* 0x000fe2000c101924 */
[----:B------:R-:W-:Y:S01]  /*6120*/  ISETP.GT.AND P3, PT, R0, 0x8, P2 ;  /* 0x000000080000780c */ /* 0x000fe20001764270 */
[----:B0-----:R-:W-:Y:S01]  /*6130*/  FMUL R9, R74, R90 ;  /* 0x0000005a4a097220 */ /* 0x001fe20000400000 */
[----:B------:R-:W-:-:S02]  /*6140*/  ISETP.GT.AND P2, PT, R0, RZ, P4 ;  /* 0x000000ff0000720c */ /* 0x000fc40002744270 */
[C---:B------:R-:W-:Y:S02]  /*6150*/  ISETP.GT.AND P1, PT, R0.reuse, RZ, P5 ;  /* 0x000000ff0000720c */ /* 0x040fe40002f24270 */
[----:B------:R-:W-:Y:S01]  /*6160*/  ISETP.GT.AND P4, PT, R0, 0x8, P4 ;  /* 0x000000080000780c */ /* 0x000fe20002784270 */
[----:B-1----:R-:W-:Y:S01]  /*6170*/  FMUL R13, R78, R90 ;  /* 0x0000005a4e0d7220 */ /* 0x002fe20000400000 */
[----:B------:R-:W-:Y:S02]  /*6180*/  ISETP.GT.AND P5, PT, R0, 0x8, P5 ;  /* 0x000000080000780c */ /* 0x000fe40002fa4270 */
[----:B------:R-:W-:Y:S02]  /*6190*/  F2FP.TF32.F32.PACK_B R9, R9 ;  /* 0x00000009ff09723e */ /* 0x000fe400024050ff */
[----:B------:R-:W-:Y:S02]  /*61a0*/  F2FP.TF32.F32.PACK_B R13, R13 ;  /* 0x0000000dff0d723e */ /* 0x000fe400024050ff */
[----:B------:R-:W-:Y:S01]  /*61b0*/  F2FP.TF32.F32.PACK_B R83, R83 ;  /* 0x00000053ff53723e */ /* 0x000fe200024050ff */
[----:B------:R0:W-:Y:S01]  /*61c0*/  @P0 STG.E desc[UR36][R6.64+0x180], R9 ;  /* 0x0001800906000986 */ /* 0x0001e2000c101924 */
[----:B------:R-:W-:-:S02]  /*61d0*/  ISETP.GT.AND P0, PT, R3, 0x79, PT ;  /* 0x000000790300780c */ /* 0x000fc40003f04270 */
[----:B------:R-:W-:Y:S01]  /*61e0*/  F2FP.TF32.F32.PACK_B R85, R85 ;  /* 0x00000055ff55723e */ /* 0x000fe200024050ff */
[----:B------:R-:W-:Y:S01]  /*61f0*/  @P3 STG.E desc[UR36][R6.64+0x184], R75 ;  /* 0x0001844b06003986 */ /* 0x000fe2000c101924 */
[C---:B------:R-:W-:Y:S02]  /*6200*/  ISETP.GT.AND P3, PT, R3.reuse, 0x70, PT ;  /* 0x000000700300780c */ /* 0x040fe40003f64270 */
[----:B------:R-:W-:Y:S01]  /*6210*/  F2FP.TF32.F32.PACK_B R87, R87 ;  /* 0x00000057ff57723e */ /* 0x000fe200024050ff */
[----:B------:R1:W-:Y:S01]  /*6220*/  @P2 STG.E desc[UR36][R4.64+0x1a0], R11 ;  /* 0x0001a00b04002986 */ /* 0x0003e2000c101924 */
[----:B------:R-:W-:-:S03]  /*6230*/  ISETP.GT.AND P2, PT, R3, 0x71, PT ;  /* 0x000000710300780c */ /* 0x000fc60003f44270 */
[----:B------:R-:W-:Y:S01]  /*6240*/  @P1 STG.E desc[UR36][R4.64+0x1a4], R77 ;  /* 0x0001a44d04001986 */ /* 0x000fe2000c101924 */
[----:B------:R-:W-:Y:S01]  /*6250*/  ISETP.GT.AND P1, PT, R3, 0x78, PT ;  /* 0x000000780300780c */ /* 0x000fe20003f24270 */
[-C--:B------:R-:W-:Y:S01]  /*6260*/  FMUL R3, R80, R90.reuse ;  /* 0x0000005a50037220 */ /* 0x080fe20000400000 */
[-C--:B0-----:R-:W-:Y:S01]  /*6270*/  FMUL R9, R82, R90.reuse ;  /* 0x0000005a52097220 */ /* 0x081fe20000400000 */
[----:B------:R0:W-:Y:S01]  /*6280*/  @P4 STG.E desc[UR36][R6.64+0x1a0], R13 ;  /* 0x0001a00d06004986 */ /* 0x0001e2000c101924 */
[C---:B------:R-:W-:Y:S02]  /*6290*/  ISETP.GT.AND P4, PT, R0.reuse, RZ, P3 ;  /* 0x000000ff0000720c */ /* 0x040fe40001f84270 */
[----:B------:R-:W-:Y:S01]  /*62a0*/  F2FP.TF32.F32.PACK_B R3, R3 ;  /* 0x00000003ff03723e */ /* 0x000fe200024050ff */
[----:B------:R-:W-:Y:S01]  /*62b0*/  @P5 STG.E desc[UR36][R6.64+0x1a4], R79 ;  /* 0x0001a44f06005986 */ /* 0x000fe2000c101924 */
[----:B------:R-:W-:Y:S01]  /*62c0*/  ISETP.GT.AND P5, PT, R0, RZ, P2 ;  /* 0x000000ff0000720c */ /* 0x000fe200017a4270 */
[----:B-1----:R-:W-:Y:S01]  /*62d0*/  FMUL R11, R84, R90 ;  /* 0x0000005a540b7220 */ /* 0x002fe20000400000 */
[----:B------:R-:W-:-:S02]  /*62e0*/  ISETP.GT.AND P3, PT, R0, 0x8, P3 ;  /* 0x000000080000780c */ /* 0x000fc40001f64270 */
[----:B------:R-:W-:Y:S02]  /*62f0*/  ISETP.GT.AND P2, PT, R0, 0x8, P2 ;  /* 0x000000080000780c */ /* 0x000fe40001744270 */
[----:B------:R-:W-:Y:S01]  /*6300*/  F2FP.TF32.F32.PACK_B R9, R9 ;  /* 0x00000009ff09723e */ /* 0x000fe200024050ff */
[----:B0-----:R-:W-:Y:S01]  /*6310*/  FMUL R13, R86, R90 ;  /* 0x0000005a560d7220 */ /* 0x001fe20000400000 */
[----:B------:R-:W-:Y:S01]  /*6320*/  F2FP.TF32.F32.PACK_B R11, R11 ;  /* 0x0000000bff0b723e */ /* 0x000fe200024050ff */
[----:B------:R-:W-:Y:S01]  /*6330*/  @P4 STG.E desc[UR36][R4.64+0x1c0], R3 ;  /* 0x0001c00304004986 */ /* 0x000fe2000c101924 */
[C---:B------:R-:W-:Y:S02]  /*6340*/  ISETP.GT.AND P4, PT, R0.reuse, RZ, P1 ;  /* 0x000000ff0000720c */ /* 0x040fe40000f84270 */
[C---:B------:R-:W-:Y:S01]  /*6350*/  ISETP.GT.AND P1, PT, R0.reuse, 0x8, P1 ;  /* 0x000000080000780c */ /* 0x040fe20000f24270 */
[----:B------:R-:W-:Y:S01]  /*6360*/  @P5 STG.E desc[UR36][R4.64+0x1c4], R81 ;  /* 0x0001c45104005986 */ /* 0x000fe2000c101924 */
[----:B------:R-:W-:-:S02]  /*6370*/  ISETP.GT.AND P5, PT, R0, RZ, P0 ;  /* 0x000000ff0000720c */ /* 0x000fc400007a4270 */
[----:B------:R-:W-:Y:S01]  /*6380*/  ISETP.GT.AND P0, PT, R0, 0x8, P0 ;  /* 0x000000080000780c */ /* 0x000fe20000704270 */
[----:B------:R-:W-:Y:S01]  /*6390*/  @P3 STG.E desc[UR36][R6.64+0x1c0], R9 ;  /* 0x0001c00906003986 */ /* 0x000fe2000c101924 */
[----:B------:R-:W-:-:S03]  /*63a0*/  F2FP.TF32.F32.PACK_B R13, R13 ;  /* 0x0000000dff0d723e */ /* 0x000fc600024050ff */
[----:B------:R-:W-:Y:S04]  /*63b0*/  @P2 STG.E desc[UR36][R6.64+0x1c4], R83 ;  /* 0x0001c45306002986 */ /* 0x000fe8000c101924 */
[----:B------:R-:W-:Y:S04]  /*63c0*/  @P4 STG.E desc[UR36][R4.64+0x1e0], R11 ;  /* 0x0001e00b04004986 */ /* 0x000fe8000c101924 */
[----:B------:R0:W-:Y:S02]  /*63d0*/  @P5 STG.E desc[UR36][R4.64+0x1e4], R85 ;  /* 0x0001e45504005986 */ /* 0x0001e4000c101924 */
[----:B0-----:R-:W-:-:S02]  /*63e0*/  @P1 IMAD.MOV.U32 R4, RZ, RZ, R6 ;  /* 0x000000ffff041224 */ /* 0x001fc400078e0006 */
[----:B------:R-:W-:-:S05]  /*63f0*/  @P1 IMAD.MOV.U32 R5, RZ, RZ, R7 ;  /* 0x000000ffff051224 */ /* 0x000fca00078e0007 */
[----:B------:R0:W-:Y:S04]  /*6400*/  @P1 STG.E desc[UR36][R4.64+0x1e0], R13 ;  /* 0x0001e00d04001986 */ /* 0x0001e8000c101924 */
[----:B------:R0:W-:Y:S02]  /*6410*/  @P0 STG.E desc[UR36][R6.64+0x1e4], R87 ;  /* 0x0001e45706000986 */ /* 0x0001e4000c101924 */
.L_x_163:
[----:B------:R-:W-:Y:S05]  /*6420*/  BSYNC B0 ;  /* 0x0000000000007941 */ /* 0x000fea0003800000 */
.L_x_37:
[----:B0-----:R-:W2:Y:S01]  /*6430*/  LDL.64 R4, [R1] ;  /* 0x0000000001047983 */ /* 0x001ea20000100a00 */
[----:B------:R-:W-:Y:S01]  /*6440*/  ULDC.64 UR4, c[0x0][0x650] ;  /* 0x0001940000047ab9 */ /* 0x000fe20000000a00 */
[----:B------:R-:W-:Y:S02]  /*6450*/  IMAD.U32 R0, RZ, RZ, UR44 ;  /* 0x0000002cff007e24 */ /* 0x000fe4000f8e00ff */
[----:B------:R-:W-:Y:S02]  /*6460*/  IMAD.MOV.U32 R22, RZ, RZ, -0x1 ;  /* 0xffffffffff167424 */ /* 0x000fe400078e00ff */
[----:B------:R0:W-:Y:S01]  /*6470*/  SYNCS.ARRIVE.TRANS64.A1T0 RZ, [R0+UR46], RZ ;  /* 0x000000ff00ff79a7 */ /* 0x0001e2000810002e */
[----:B-----5:R-:W-:Y:S02]  /*6480*/  IMAD.MOV.U32 R18, RZ, RZ, -0x1 ;  /* 0xffffffffff127424 */ /* 0x020fe400078e00ff */
[----:B------:R-:W-:Y:S01]  /*6490*/  IMAD.MOV.U32 R19, RZ, RZ, -0x1 ;  /* 0xffffffffff137424 */ /* 0x000fe200078e00ff */
[----:B0-----:R-:W-:-:S02]  /*64a0*/  PRMT R0, RZ, 0x7610, R0 ;  /* 0x00007610ff007816 */ /* 0x001fc40000000000 */
[----:B--2---:R-:W-:-:S05]  /*64b0*/  LEA R16, P0, R4, R16, 0x1 ;  /* 0x0000001004107211 */ /* 0x004fca00078008ff */
[----:B------:R-:W-:Y:S01]  /*64c0*/  IMAD.X R17, R100, 0x1, R17, P0 ;  /* 0x0000000164117824 */ /* 0x000fe200000e0611 */
[----:B------:R-:W-:-:S04]  /*64d0*/  ISETP.GE.U32.AND P0, PT, R16, UR4, PT ;  /* 0x0000000410007c0c */ /* 0x000fc8000bf06070 */
[----:B------:R-:W-:-:S13]  /*64e0*/  ISETP.GE.U32.AND.EX P0, PT, R17, UR5, PT, P0 ;  /* 0x0000000511007c0c */ /* 0x000fda000bf06100 */
[----:B------:R-:W-:Y:S05]  /*64f0*/  @P0 BRA `(.L_x_164) ;  /* 0x00000004004c0947 */ /* 0x000fea0003800000 */
[----:B----4-:R-:W0:Y:S01]  /*6500*/  LDC.64 R10, c[0x0][0x628] ;  /* 0x00018a00ff0a7b82 */ /* 0x010e220000000a00 */
[----:B------:R-:W2:Y:S01]  /*6510*/  S2R R12, SR_CTAID.X ;  /* 0x00000000000c7919 */ /* 0x000ea20000002500 */
[----:B------:R-:W-:Y:S02]  /*6520*/  IMAD.MOV.U32 R8, RZ, RZ, R16 ;  /* 0x000000ffff087224 */ /* 0x000fe400078e0010 */
[----:B------:R-:W-:Y:S01]  /*6530*/  IMAD.MOV.U32 R9, RZ, RZ, R17 ;  /* 0x000000ffff097224 */ /* 0x000fe200078e0011 */
[----:B------:R-:W4:Y:S03]  /*6540*/  S2R R18, SR_CTAID.Y ;  /* 0x0000000000127919 */ /* 0x000f260000002600 */
[----:B------:R-:W1:Y:S08]  /*6550*/  LDC R0, c[0x0][0x630] ;  /* 0x00018c00ff007b82 */ /* 0x000e700000000800 */
[----:B------:R-:W1:Y:S01]  /*6560*/  LDC.64 R14, c[0x0][0x620] ;  /* 0x00018800ff0e7b82 */ /* 0x000e620000000a00 */
[----:B0-----:R-:W-:-:S04]  /*6570*/  ISETP.NE.U32.AND P0, PT, R10, RZ, PT ;  /* 0x000000ff0a00720c */ /* 0x001fc80003f05070 */
[----:B------:R-:W-:-:S13]  /*6580*/  ISETP.NE.AND.EX P0, PT, R11, RZ, PT, P0 ;  /* 0x000000ff0b00720c */ /* 0x000fda0003f05300 */
[----:B-12-4-:R-:W-:Y:S05]  /*6590*/  @!P0 BRA `(.L_x_165) ;  /* 0x0000000000288947 */ /* 0x016fea0003800000 */
[----:B------:R-:W0:Y:S02]  /*65a0*/  LDC R3, c[0x0][0x634] ;  /* 0x00018d00ff037b82 */ /* 0x000e240000000800 */
[----:B0-----:R-:W-:-:S05]  /*65b0*/  IADD3 R3, P0, R16, R3, RZ ;  /* 0x0000000310037210 */ /* 0x001fca0007f1e0ff */
[----:B------:R-:W-:-:S04]  /*65c0*/  IMAD.X R13, RZ, RZ, R17, P0 ;  /* 0x000000ffff0d7224 */ /* 0x000fc800000e0611 */
[----:B------:R-:W-:-:S04]  /*65d0*/  IMAD.WIDE.U32 R4, R13, R10, RZ ;  /* 0x0000000a0d047225 */ /* 0x000fc800078e00ff */
[----:B---3--:R-:W-:-:S04]  /*65e0*/  IMAD.WIDE.U32 R6, P0, R3, R11, R4 ;  /* 0x0000000b03067225 */ /* 0x008fc80007800004 */
[----:B------:R-:W-:-:S04]  /*65f0*/  IMAD.WIDE.U32 R4, R3, R10, RZ ;  /* 0x0000000a03047225 */ /* 0x000fc800078e00ff */
[----:B------:R-:W-:Y:S01]  /*6600*/  IMAD.X R9, RZ, RZ, RZ, P0 ;  /* 0x000000ffff097224 */ /* 0x000fe200000e06ff */
[----:B------:R-:W-:Y:S01]  /*6610*/  IADD3 RZ, P0, R5, R6, RZ ;  /* 0x0000000605ff7210 */ /* 0x000fe20007f1e0ff */
[----:B------:R-:W-:-:S04]  /*6620*/  IMAD.MOV.U32 R8, RZ, RZ, R7 ;  /* 0x000000ffff087224 */ /* 0x000fc800078e0007 */
[----:B------:R-:W-:-:S08]  /*6630*/  IMAD.WIDE.U32.X R8, R13, R11, R8, P0 ;  /* 0x0000000b0d087225 */ /* 0x000fd000000e0408 */
.L_x_165:
[-CC-:B------:R-:W-:Y:S01]  /*6640*/  SHF.R.U64 R19, R8, R0.reuse, R9.reuse ;  /* 0x0000000008137219 */ /* 0x180fe20000001209 */
[----:B------:R-:W0:Y:S01]  /*6650*/  LDC.64 R24, c[0x0][0x640] ;  /* 0x00019000ff187b82 */ /* 0x000e220000000a00 */
[----:B------:R-:W-:Y:S01]  /*6660*/  SHF.R.U32.HI R0, RZ, R0, R9 ;  /* 0x00000000ff007219 */ /* 0x000fe20000011609 */
[----:B------:R-:W-:Y:S01]  /*6670*/  ULDC UR4, c[0x0][0x150] ;  /* 0x0000540000047ab9 */ /* 0x000fe20000000800 */
[----:B------:R-:W-:Y:S02]  /*6680*/  IADD3 R3, P0, RZ, -R19, RZ ;  /* 0x80000013ff037210 */ /* 0x000fe40007f1e0ff */
[----:B---3--:R-:W-:-:S03]  /*6690*/  I2FP.F32.U32 R7, R12 ;  /* 0x0000000c00077245 */ /* 0x008fc60000201000 */
[----:B------:R-:W1:Y:S01]  /*66a0*/  LDC R6, c[0x0][0x618] ;  /* 0x00018600ff067b82 */ /* 0x000e620000000800 */
[----:B------:R-:W-:Y:S02]  /*66b0*/  IMAD.X R5, RZ, RZ, ~R0, P0 ;  /* 0x000000ffff057224 */ /* 0x000fe400000e0e00 */
[----:B------:R-:W-:Y:S01]  /*66c0*/  FMUL R7, R7, UR4 ;  /* 0x0000000407077c20 */ /* 0x000fe20008400000 */
[----:B------:R-:W-:Y:S01]  /*66d0*/  ULDC UR4, c[0x0][0x154] ;  /* 0x0000550000047ab9 */ /* 0x000fe20000000800 */
[-C--:B------:R-:W-:Y:S02]  /*66e0*/  IMAD R0, R5, R14.reuse, RZ ;  /* 0x0000000e05007224 */ /* 0x080fe400078e02ff */
[C---:B------:R-:W-:Y:S01]  /*66f0*/  IMAD.WIDE.U32 R4, R3.reuse, R14, R16 ;  /* 0x0000000e03047225 */ /* 0x040fe200078e0010 */
[----:B------:R-:W2:Y:S01]  /*6700*/  LDC R8, c[0x0][0x608] ;  /* 0x00018200ff087b82 */ /* 0x000ea20000000800 */
[----:B------:R-:W3:Y:S02]  /*6710*/  F2I.U32.TRUNC.NTZ R7, R7 ;  /* 0x0000000700077305 */ /* 0x000ee4000020f000 */
[----:B------:R-:W-:Y:S01]  /*6720*/  IMAD R3, R3, R15, R0 ;  /* 0x0000000f03037224 */ /* 0x000fe200078e0200 */
[----:B------:R-:W-:-:S03]  /*6730*/  I2FP.F32.U32 R0, R18 ;  /* 0x0000001200007245 */ /* 0x000fc60000201000 */
[----:B------:R-:W-:Y:S01]  /*6740*/  IMAD.IADD R3, R5, 0x1, R3 ;  /* 0x0000000105037824 */ /* 0x000fe200078e0203 */
[----:B------:R-:W4:Y:S01]  /*6750*/  LDC R11, c[0x0][0x658] ;  /* 0x00019600ff0b7b82 */ /* 0x000f220000000800 */
[----:B0-----:R-:W-:-:S04]  /*6760*/  ISETP.NE.U32.AND P0, PT, R24, RZ, PT ;  /* 0x000000ff1800720c */ /* 0x001fc80003f05070 */
[----:B------:R-:W-:-:S03]  /*6770*/  ISETP.NE.AND.EX P0, PT, R25, RZ, PT, P0 ;  /* 0x000000ff1900720c */ /* 0x000fc60003f05300 */
[----:B------:R-:W0:Y:S01]  /*6780*/  LDC R9, c[0x0][0x144] ;  /* 0x00005100ff097b82 */ /* 0x000e220000000800 */
[-C--:B-1----:R-:W-:Y:S01]  /*6790*/  SHF.R.U64 R10, R4, R6.reuse, R3 ;  /* 0x00000006040a7219 */ /* 0x082fe20000001203 */
[----:B---3--:R-:W-:Y:S01]  /*67a0*/  IMAD.MOV R7, RZ, RZ, -R7 ;  /* 0x000000ffff077224 */ /* 0x008fe200078e0a07 */
[----:B------:R-:W-:Y:S01]  /*67b0*/  SHF.R.U32.HI R3, RZ, R6, R3 ;  /* 0x00000006ff037219 */ /* 0x000fe20000011603 */
[----:B------:R-:W-:-:S04]  /*67c0*/  FMUL R6, R0, UR4 ;  /* 0x0000000400067c20 */ /* 0x000fc80008400000 */
[----:B------:R-:W1:Y:S01]  /*67d0*/  LDC R21, c[0x0][0x148] ;  /* 0x00005200ff157b82 */ /* 0x000e620000000800 */
[----:B------:R3:W0:Y:S01]  /*67e0*/  F2I.U32.TRUNC.NTZ R14, R6 ;  /* 0x00000006000e7305 */ /* 0x000622000020f000 */
[-CC-:B--2---:R-:W-:Y:S02]  /*67f0*/  SHF.R.U64 R13, R10, R8.reuse, R3.reuse ;  /* 0x000000080a0d7219 */ /* 0x184fe40000001203 */
[----:B------:R-:W-:-:S04]  /*6800*/  SHF.R.U32.HI R0, RZ, R8, R3 ;  /* 0x00000008ff007219 */ /* 0x000fc80000011603 */
[----:B------:R-:W2:Y:S01]  /*6810*/  LDC R20, c[0x0][0x648] ;  /* 0x00019200ff147b82 */ /* 0x000ea20000000800 */
[-CC-:B----4-:R-:W-:Y:S02]  /*6820*/  SHF.R.U64 R15, R13, R11.reuse, R0.reuse ;  /* 0x0000000b0d0f7219 */ /* 0x190fe40000001200 */
[----:B------:R-:W-:-:S03]  /*6830*/  SHF.R.U32.HI R5, RZ, R11, R0 ;  /* 0x0000000bff057219 */ /* 0x000fc60000011600 */
[----:B------:R-:W-:Y:S02]  /*6840*/  IMAD.MOV.U32 R4, RZ, RZ, R15 ;  /* 0x000000ffff047224 */ /* 0x000fe400078e000f */
[----:B------:R-:W4:Y:S01]  /*6850*/  LDC R26, c[0x0][0x638] ;  /* 0x00018e00ff1a7b82 */ /* 0x000f220000000800 */
[----:B0-----:R-:W-:-:S07]  /*6860*/  IMAD R22, R9, R7, R12 ;  /* 0x0000000709167224 */ /* 0x001fce00078e020c */
[----:B------:R-:W0:Y:S08]  /*6870*/  LDC R27, c[0x0][0x610] ;  /* 0x00018400ff1b7b82 */ /* 0x000e300000000800 */
[----:B------:R-:W0:Y:S01]  /*6880*/  LDC R28, c[0x0][0x600] ;  /* 0x00018000ff1c7b82 */ /* 0x000e220000000800 */
[----:B-123--:R-:W-:Y:S05]  /*6890*/  @!P0 BRA `(.L_x_166) ;  /* 0x0000000000288947 */ /* 0x00efea0003800000 */
[----:B------:R-:W1:Y:S02]  /*68a0*/  LDC R0, c[0x0][0x64c] ;  /* 0x00019300ff007b82 */ /* 0x000e640000000800 */
[----:B-1----:R-:W-:-:S05]  /*68b0*/  IADD3 R3, P0, R15, R0, RZ ;  /* 0x000000000f037210 */ /* 0x002fca0007f1e0ff */
        /* <DEDUP_REMOVED lines=8> */
.L_x_166:
[----:B------:R-:W-:Y:S01]  /*6940*/  ISETP.NE.AND P0, PT, R2, 0x1, PT ;  /* 0x000000010200780c */ /* 0x000fe20003f05270 */
[----:B------:R-:W-:Y:S01]  /*6950*/  IMAD.MOV R14, RZ, RZ, -R14 ;  /* 0x000000ffff0e7224 */ /* 0x000fe200078e0a0e */
[----:B------:R-:W-:Y:S02]  /*6960*/  SHF.R.U64 R0, R4, R20, R5 ;  /* 0x0000001404007219 */ /* 0x000fe40000001205 */
[----:B------:R-:W-:Y:S02]  /*6970*/  LOP3.LUT R3, R13, R102, RZ, 0xc0, !PT ;  /* 0x000000660d037212 */ /* 0x000fe400078ec0ff */
[----:B------:R-:W-:Y:S01]  /*6980*/  LOP3.LUT R5, R10, R101, RZ, 0xc0, !PT ;  /* 0x000000650a057212 */ /* 0x000fe200078ec0ff */
[----:B------:R-:W-:Y:S02]  /*6990*/  IMAD.MOV R4, RZ, RZ, -R0 ;  /* 0x000000ffff047224 */ /* 0x000fe400078e0a00 */
[----:B------:R-:W-:Y:S02]  /*69a0*/  IMAD R3, R98, R0, R3 ;  /* 0x0000000062037224 */ /* 0x000fe400078e0203 */
[----:B----4-:R-:W-:-:S02]  /*69b0*/  IMAD R0, R4, R26, R15 ;  /* 0x0000001a04007224 */ /* 0x010fc400078e020f */
[----:B------:R-:W-:Y:S02]  /*69c0*/  @P0 IMAD R22, R21, R14, R18 ;  /* 0x0000000e15160224 */ /* 0x000fe400078e0212 */
[----:B------:R-:W-:Y:S02]  /*69d0*/  IMAD.MOV.U32 R4, RZ, RZ, 0x1 ;  /* 0x00000001ff047424 */ /* 0x000fe400078e00ff */
[----:B0-----:R-:W-:Y:S02]  /*69e0*/  IMAD R22, R3, R27, R22 ;  /* 0x0000001b03167224 */ /* 0x001fe400078e0216 */
[----:B------:R-:W-:Y:S01]  /*69f0*/  IMAD R3, R0, R28, R5 ;  /* 0x0000001c00037224 */ /* 0x000fe200078e0205 */
[----:B------:R-:W-:-:S04]  /*6a00*/  PRMT R0, R4, 0x7610, R0 ;  /* 0x0000761004007816 */ /* 0x000fc80000000000 */
[----:B------:R-:W-:Y:S02]  /*6a10*/  SEL R18, R3, R22, !P0 ;  /* 0x0000001603127207 */ /* 0x000fe40004000000 */
[----:B------:R-:W-:-:S07]  /*6a20*/  SEL R22, R22, R3, !P0 ;  /* 0x0000000316167207 */ /* 0x000fce0004000000 */
.L_x_164:
[----:B------:R-:W-:Y:S01]  /*6a30*/  LOP3.LUT P0, RZ, R0, 0xff, RZ, 0xc0, !PT ;  /* 0x000000ff00ff7812 */ /* 0x000fe2000780c0ff */
[----:B------:R-:W-:Y:S01]  /*6a40*/  UIMAD.WIDE.U32 UR4, UR38, 0x38e38e39, URZ ;  /* 0x38e38e39260478a5 */ /* 0x000fe2000f8e003f */
[----:B------:R-:W-:-:S03]  /*6a50*/  LOP3.LUT R105, R105, 0x1, RZ, 0x3c, !PT ;  /* 0x0000000169697812 */ /* 0x000fc600078e3cff */
[----:B------:R-:W-:-:S04]  /*6a60*/  USHF.R.U32.HI UR4, URZ, 0x1, UR5 ;  /* 0x000000013f047899 */ /* 0x000fc80008011605 */
[----:B------:R-:W-:-:S04]  /*6a70*/  UIMAD UR38, UR4, -0x9, UR38 ;  /* 0xfffffff7042678a4 */ /* 0x000fc8000f8e0226 */
[----:B------:R-:W-:Y:S08]  /*6a80*/  @P0 BRA `(.L_x_167) ;  /* 0xffffffac00700947 */ /* 0x000ff0000383ffff */
[----:B------:R-:W-:Y:S05]  /*6a90*/  EXIT ;  /* 0x000000000000794d */ /* 0x000fea0003800000 */
.L_x_18:
[----:B------:R-:W-:-:S08]  /*6aa0*/  ISETP.NE.AND P0, PT, R9, RZ, PT ;  /* 0x000000ff0900720c */ /* 0x000fd00003f05270 */
[----:B0-----:R-:W0:-:S00]  /*6ab0*/  USETMAXREG.DEALLOC.CTAPOOL 0x28 ;  /* 0x00000028000079c8 */ /* 0x001e0000080e0500 */
[----:B------:R-:W-:Y:S05]  /*6ac0*/  @P0 EXIT ;  /* 0x000000000000094d */ /* 0x000fea0003800000 */
[----:B0-----:R-:W-:Y:S01]  /*6ad0*/  LOP3.LUT P0, RZ, R3, 0xff, RZ, 0xc0, !PT ;  /* 0x000000ff03ff7812 */ /* 0x001fe2000780c0ff */
[----:B------:R-:W-:Y:S02]  /*6ae0*/  IMAD.MOV.U32 R3, RZ, RZ, 0x1 ;  /* 0x00000001ff037424 */ /* 0x000fe400078e00ff */
[----:B------:R-:W-:-:S10]  /*6af0*/  IMAD.MOV.U32 R8, RZ, RZ, RZ ;  /* 0x000000ffff087224 */ /* 0x000fd400078e00ff */
[----:B------:R-:W-:Y:S05]  /*6b00*/  @!P0 BRA `(.L_x_168) ;  /* 0x0000000c002c8947 */ /* 0x000fea0003800000 */
[----:B------:R-:W0:Y:S01]  /*6b10*/  S2R R12, SR_CgaCtaId ;  /* 0x00000000000c7919 */ /* 0x000e220000008800 */
[----:B------:R-:W-:Y:S01]  /*6b20*/  LOP3.LUT P0, RZ, R4, 0x1f, RZ, 0xc0, !PT ;  /* 0x0000001f04ff7812 */ /* 0x000fe2000780c0ff */
[----:B------:R-:W-:Y:S01]  /*6b30*/  ULDC UR5, c[0x0][0x658] ;  /* 0x0001960000057ab9 */ /* 0x000fe20000000800 */
[----:B------:R-:W-:Y:S01]  /*6b40*/  UMOV UR6, 0xffffffff ;  /* 0xffffffff00067882 */ /* 0x000fe20000000000 */
[----:B------:R-:W-:Y:S01]  /*6b50*/  BSSY B0, `(.L_x_168) ;  /* 0x00000c6000007945 */ /* 0x000fe20003800000 */
[----:B------:R-:W-:Y:S01]  /*6b60*/  USHF.L.U32 UR6, UR6, UR5, URZ ;  /* 0x0000000506067299 */ /* 0x000fe2000800063f */
[C---:B------:R-:W-:Y:S01]  /*6b70*/  ISETP.NE.AND P2, PT, R5.reuse, RZ, PT ;  /* 0x000000ff0500720c */ /* 0x040fe20003f45270 */
[----:B------:R-:W-:Y:S01]  /*6b80*/  IMAD.MOV.U32 R10, RZ, RZ, 0x1 ;  /* 0x00000001ff0a7424 */ /* 0x000fe200078e00ff */
[----:B------:R-:W-:Y:S01]  /*6b90*/  ISETP.NE.OR P0, PT, R5, RZ, !P0 ;  /* 0x000000ff0500720c */ /* 0x000fe20004705670 */
[----:B------:R-:W-:Y:S01]  /*6ba0*/  IMAD.MOV.U32 R3, RZ, RZ, 0x1 ;  /* 0x00000001ff037424 */ /* 0x000fe200078e00ff */
[----:B------:R-:W-:Y:S01]  /*6bb0*/  LOP3.LUT R9, R23, 0x2, RZ, 0xfc, !PT ;  /* 0x0000000217097812 */ /* 0x000fe200078efcff */
[----:B------:R-:W-:Y:S01]  /*6bc0*/  IMAD.MOV.U32 R8, RZ, RZ, RZ ;  /* 0x000000ffff087224 */ /* 0x000fe200078e00ff */
[----:B------:R-:W-:Y:S01]  /*6bd0*/  ULDC UR4, c[0x0][0x600] ;  /* 0x0001800000047ab9 */ /* 0x000fe20000000800 */
[----:B------:R-:W-:Y:S01]  /*6be0*/  UMOV UR7, 0x1 ;  /* 0x0000000100077882 */ /* 0x000fe20000000000 */
[----:B------:R-:W-:-:S02]  /*6bf0*/  UIADD3 UR19, UR40, 0x1, URZ ;  /* 0x0000000128137890 */ /* 0x000fc4000fffe03f */
[----:B------:R-:W-:Y:S02]  /*6c00*/  UIADD3 UR15, UR4, -0x1, URZ ;  /* 0xffffffff040f7890 */ /* 0x000fe4000fffe03f */
[----:B------:R-:W-:Y:S02]  /*6c10*/  USHF.L.U32 UR17, UR7, UR5, URZ ;  /* 0x0000000507117299 */ /* 0x000fe4000800063f */
[----:B------:R-:W-:Y:S01]  /*6c20*/  ULOP3.LUT UR16, URZ, UR6, URZ, 0x33, !UPT ;  /* 0x000000063f107292 */ /* 0x000fe2000f8e333f */
[----:B------:R-:W-:Y:S01]  /*6c30*/  ULDC.64 UR20, c[0x0][0x198] ;  /* 0x0000660000147ab9 */ /* 0x000fe20000000a00 */
[C---:B0-----:R-:W-:Y:S02]  /*6c40*/  IMAD.SHL.U32 R11, R12.reuse, 0x40, RZ ;  /* 0x000000400c0b7824 */ /* 0x041fe400078e00ff */
[----:B------:R-:W-:-:S03]  /*6c50*/  IMAD.SHL.U32 R12, R12, 0x800, RZ ;  /* 0x000008000c0c7824 */ /* 0x000fc600078e00ff */
[----:B------:R-:W-:Y:S02]  /*6c60*/  LOP3.LUT R11, R11, 0x40, RZ, 0xc0, !PT ;  /* 0x000000400b0b7812 */ /* 0x000fe400078ec0ff */
[----:B------:R-:W-:-:S07]  /*6c70*/  LOP3.LUT R12, R12, 0x800, RZ, 0xc0, !PT ;  /* 0x000008000c0c7812 */ /* 0x000fce00078ec0ff */
.L_x_180:
[----:B------:R-:W-:-:S03]  /*6c80*/  UMOV UR4, 0xffffffff ;  /* 0xffffffff00047882 */ /* 0x000fc60000000000 */
[----:B------:R-:W-:Y:S05]  /*6c90*/  BRA.DIV UR4, `(.L_x_169) ;  /* 0x0000001204987947 */ /* 0x000fea000b800000 */
[----:B------:R-:W-:-:S13]  /*6ca0*/  ELECT P6, URZ, PT ;  /* 0x00000000003f782f */ /* 0x000fda00038c0000 */
.L_x_198:
[----:B------:R-:W0:Y:S01]  /*6cb0*/  LDC R4, c[0x0][0x28c] ;  /* 0x0000a300ff047b82 */ /* 0x000e220000000800 */
[----:B------:R-:W-:Y:S01]  /*6cc0*/  BSSY B1, `(.L_x_170) ;  /* 0x0000039000017945 */ /* 0x000fe20003800000 */
[----:B0-----:R-:W-:-:S13]  /*6cd0*/  ISETP.LT.OR P6, PT, R4, 0x1, !P6 ;  /* 0x000000010400780c */ /* 0x001fda00077c1670 */
[----:B------:R-:W-:Y:S05]  /*6ce0*/  @P6 BRA `(.L_x_171) ;  /* 0x0000000000d86947 */ /* 0x000fea0003800000 */
[----:B------:R-:W-:Y:S02]  /*6cf0*/  IMAD R18, R18, 0x80, R11 ;  /* 0x0000008012127824 */ /* 0x000fe400078e020b */
[----:B------:R-:W-:Y:S02]  /*6d00*/  IMAD.SHL.U32 R22, R22, 0x40, RZ ;  /* 0x0000004016167824 */ /* 0x000fe400078e00ff */
[----:B------:R-:W-:Y:S02]  /*6d10*/  IMAD.MOV.U32 R15, RZ, RZ, RZ ;  /* 0x000000ffff0f7224 */ /* 0x000fe400078e00ff */
[----:B------:R-:W-:Y:S02]  /*6d20*/  IMAD.U32 R20, RZ, RZ, UR19 ;  /* 0x00000013ff147e24 */ /* 0x000fe4000f8e00ff */
[----:B------:R-:W-:Y:S02]  /*6d30*/  IMAD.MOV.U32 R4, RZ, RZ, R3 ;  /* 0x000000ffff047224 */ /* 0x000fe400078e0003 */
[----:B------:R-:W-:-:S07]  /*6d40*/  IMAD.MOV.U32 R5, RZ, RZ, R8 ;  /* 0x000000ffff057224 */ /* 0x000fce00078e0008 */
.L_x_175:
[----:B------:R-:W0:Y:S01]  /*6d50*/  S2R R7, SR_CgaCtaId ;  /* 0x0000000000077919 */ /* 0x000e220000008800 */
[----:B------:R-:W-:-:S04]  /*6d60*/  MOV R6, 0x400 ;  /* 0x0000040000067802 */ /* 0x000fc80000000f00 */
[----:B0-----:R-:W-:Y:S02]  /*6d70*/  LEA R14, R7, R6, 0x18 ;  /* 0x00000006070e7211 */ /* 0x001fe400078ec0ff */
[----:B------:R-:W-:Y:S01]  /*6d80*/  SHF.L.U32 R6, R4, 0x1f, RZ ;  /* 0x0000001f04067819 */ /* 0x000fe200000006ff */
[----:B------:R-:W0:Y:S02]  /*6d90*/  @!P2 LDC R7, c[0x0][0x500] ;  /* 0x00014000ff07ab82 */ /* 0x000e240000000800 */
[----:B------:R-:W-:-:S04]  /*6da0*/  IMAD R13, R5, 0x8, R14 ;  /* 0x00000008050d7824 */ /* 0x000fc800078e020e */
[----:B------:R-:W1:Y:S02]  /*6db0*/  SYNCS.PHASECHK.TRANS64.TRYWAIT P1, [R13+URZ+0x48], R6 ;  /* 0x000048060d0075a7 */ /* 0x000e64000802017f */
[----:B-1----:R-:W-:Y:S05]  /*6dc0*/  @!P1 BRA `(.L_x_172) ;  /* 0x00000010006c9947 */ /* 0x002fea0003800000 */
.L_x_199:
[----:B-1----:R-:W-:Y:S01]  /*6dd0*/  PRMT R6, R9, 0x9910, RZ ;  /* 0x0000991009067816 */ /* 0x002fe200000000ff */
[----:B0-----:R0:W-:Y:S03]  /*6de0*/  @!P2 SYNCS.ARRIVE.TRANS64 RZ, [R13+URZ], R7 ;  /* 0x000000070dffa9a7 */ /* 0x0011e6000800003f */
[----:B------:R-:W-:-:S13]  /*6df0*/  ISETP.NE.AND P1, PT, R6, 0x2, PT ;  /* 0x000000020600780c */ /* 0x000fda0003f25270 */
[----:B0-----:R-:W-:Y:S05]  /*6e00*/  @P1 BRA `(.L_x_173) ;  /* 0x0000000000041947 */ /* 0x001fea0003800000 */
[----:B------:R-:W-:Y:S01]  /*6e10*/  BPT.TRAP 0x1 ;  /* 0x000000040000795c */ /* 0x000fe20000300000 */
.L_x_173:
[----:B------:R-:W-:Y:S05]  /*6e20*/  @P0 BRA `(.L_x_174) ;  /* 0x0000000000040947 */ /* 0x000fea0003800000 */
[----:B------:R-:W-:Y:S01]  /*6e30*/  BPT.TRAP 0x1 ;  /* 0x000000040000795c */ /* 0x000fe20000300000 */
.L_x_174:
[----:B------:R-:W-:Y:S01]  /*6e40*/  IMAD R6, R5, 0x1000, R12 ;  /* 0x0000100005067824 */ /* 0x000fe200078e020c */
[----:B------:R-:W-:Y:S01]  /*6e50*/  R2UR UR9, R13 ;  /* 0x000000000d0972ca */ /* 0x000fe200000e0000 */
[--C-:B------:R-:W-:Y:S01]  /*6e60*/  IMAD R7, R5, 0x2000, R14.reuse ;  /* 0x0000200005077824 */ /* 0x100fe200078e020e */
[----:B------:R-:W-:Y:S01]  /*6e70*/  UIADD3 UR4, UP0, UR20, 0xf0, URZ ;  /* 0x000000f014047890 */ /* 0x000fe2000ff1e03f */
[----:B------:R-:W-:Y:S01]  /*6e80*/  IMAD R6, R6, 0x4, R14 ;  /* 0x0000000406067824 */ /* 0x000fe200078e020e */
[----:B------:R-:W-:Y:S01]  /*6e90*/  R2UR UR11, R22 ;  /* 0x00000000160b72ca */ /* 0x000fe200000e0000 */
[----:B------:R-:W-:Y:S01]  /*6ea0*/  VIADD R20, R20, 0xffffffff ;  /* 0xffffffff14147836 */ /* 0x000fe20000000000 */
[----:B------:R-:W-:Y:S01]  /*6eb0*/  R2UR UR5, R7 ;  /* 0x00000000070572ca */ /* 0x000fe200000e0000 */
[----:B------:R-:W-:Y:S01]  /*6ec0*/  UIADD3 UR22, UP1, UR20, 0x1f0, URZ ;  /* 0x000001f014167890 */ /* 0x000fe2000ff3e03f */
[----:B------:R-:W-:Y:S01]  /*6ed0*/  R2UR UR8, R6 ;  /* 0x00000000060872ca */ /* 0x000fe200000e0000 */
[----:B------:R-:W-:Y:S01]  /*6ee0*/  VIADD R5, R5, 0x1 ;  /* 0x0000000105057836 */ /* 0x000fe20000000000 */
[----:B------:R-:W-:Y:S01]  /*6ef0*/  R2UR UR10, R15 ;  /* 0x000000000f0a72ca */ /* 0x000fe200000e0000 */
[----:B------:R-:W-:Y:S01]  /*6f00*/  UIADD3.X UR23, URZ, UR21, URZ, UP1, !UPT ;  /* 0x000000153f177290 */ /* 0x000fe20008ffe43f */
[----:B------:R-:W-:Y:S01]  /*6f10*/  R2UR UR12, R19 ;  /* 0x00000000130c72ca */ /* 0x000fe200000e0000 */
[----:B------:R-:W-:Y:S01]  /*6f20*/  UMOV UR6, 0x0 ;  /* 0x0000000000067882 */ /* 0x000fe20000000000 */
[----:B------:R-:W-:Y:S01]  /*6f30*/  R2UR UR18, R18 ;  /* 0x00000000121272ca */ /* 0x000fe200000e0000 */
[----:B------:R-:W-:Y:S01]  /*6f40*/  UMOV UR7, 0x10000000 ;  /* 0x1000000000077882 */ /* 0x000fe20000000000 */
[----:B------:R-:W-:Y:S01]  /*6f50*/  ISETP.GT.AND P3, PT, R20, 0x1, PT ;  /* 0x000000011400780c */ /* 0x000fe20003f64270 */
[----:B------:R-:W-:Y:S01]  /*6f60*/  UMOV UR24, 0x30000 ;  /* 0x0003000000187882 */ /* 0x000fe20000000000 */
[----:B------:R-:W-:Y:S01]  /*6f70*/  ISETP.NE.AND P1, PT, R5, 0x9, PT ;  /* 0x000000090500780c */ /* 0x000fe20003f25270 */
[----:B------:R-:W-:Y:S01]  /*6f80*/  UIADD3 UR13, UR5, 0x180, URZ ;  /* 0x00000180050d7890 */ /* 0x000fe2000fffe03f */
[----:B------:R-:W-:Y:S01]  /*6f90*/  VIADD R15, R15, 0x20 ;  /* 0x000000200f0f7836 */ /* 0x000fe20000000000 */
[----:B------:R-:W-:Y:S01]  /*6fa0*/  UIADD3.X UR5, URZ, UR21, URZ, UP0, !UPT ;  /* 0x000000153f057290 */ /* 0x000fe200087fe43f */
[----:B------:R-:W-:Y:S01]  /*6fb0*/  SEL R7, RZ, 0x1, P1 ;  /* 0x00000001ff077807 */ /* 0x000fe20000800000 */
[----:B------:R-:W-:Y:S01]  /*6fc0*/  UIADD3 UR14, UR8, 0x12180, URZ ;  /* 0x00012180080e7890 */ /* 0x000fe2000fffe03f */
[----:B------:R-:W-:-:S02]  /*6fd0*/  SEL R5, R5, RZ, P1 ;  /* 0x000000ff05057207 */ /* 0x000fc40000800000 */
[----:B------:R-:W-:Y:S01]  /*6fe0*/  UMOV UR8, UR13 ;  /* 0x0000000d00087c82 */ /* 0x000fe20008000000 */
[----:B------:R-:W-:-:S03]  /*6ff0*/  LOP3.LUT R4, R4, R7, RZ, 0x3c, !PT ;  /* 0x0000000704047212 */ /* 0x000fc600078e3cff */
[----:B------:R0:W-:Y:S02]  /*7000*/  UTMALDG.3D [UR8], [UR4], desc[UR6] ;  /* 0x00000608040075b4 */ /* 0x0001e40008011000 */
[----:B0-----:R-:W-:Y:S01]  /*7010*/  UMOV UR8, UR14 ;  /* 0x0000000e00087c82 */ /* 0x001fe20008000000 */
[----:B------:R-:W-:Y:S02]  /*7020*/  UMOV UR11, UR18 ;  /* 0x00000012000b7c82 */ /* 0x000fe40008000000 */
[----:B------:R0:W-:Y:S02]  /*7030*/  UTMALDG.3D.MULTICAST [UR8], [UR22], UR24, desc[UR6] ;  /* 0x00000608160073b4 */ /* 0x0001e40008011818 */
[----:B0-----:R-:W-:Y:S05]  /*7040*/  @P3 BRA `(.L_x_175) ;  /* 0xfffffffc00403947 */ /* 0x001fea000383ffff */
.L_x_171:
[----:B------:R-:W-:Y:S05]  /*7050*/  BSYNC B1 ;  /* 0x0000000000017941 */ /* 0x000fea0003800000 */
.L_x_170:
[----:B------:R-:W2:Y:S01]  /*7060*/  LDL.64 R24, [R1] ;  /* 0x0000000001187983 */ /* 0x000ea20000100a00 */
[----:B------:R-:W-:Y:S01]  /*7070*/  LOP3.LUT P4, RZ, R10, 0xff, RZ, 0xc0, !PT ;  /* 0x000000ff0aff7812 */ /* 0x000fe2000788c0ff */
[----:B------:R-:W-:Y:S01]  /*7080*/  VIADD R7, R8, UR40 ;  /* 0x0000002808077c36 */ /* 0x000fe20008000000 */
[----:B------:R-:W-:Y:S01]  /*7090*/  ULDC.64 UR4, c[0x0][0x650] ;  /* 0x0001940000047ab9 */ /* 0x000fe20000000a00 */
[----:B------:R-:W-:Y:S01]  /*70a0*/  IMAD.U32 R8, RZ, RZ, UR40 ;  /* 0x00000028ff087e24 */ /* 0x000fe2000f8e00ff */
[----:B------:R-:W-:Y:S01]  /*70b0*/  UISETP.GE.U32.AND UP0, UPT, UR40, 0x9, UPT ;  /* 0x000000092800788c */ /* 0x000fe2000bf06070 */
[----:B------:R-:W-:Y:S01]  /*70c0*/  BSSY B1, `(.L_x_176) ;  /* 0x000006c000017945 */ /* 0x000fe20003800000 */
[----:B------:R-:W-:Y:S01]  /*70d0*/  ISETP.GT.U32.AND P1, PT, R7, 0x8, PT ;  /* 0x000000080700780c */ /* 0x000fe20003f24070 */
[----:B------:R-:W-:Y:S01]  /*70e0*/  IMAD.MOV.U32 R22, RZ, RZ, -0x1 ;  /* 0xffffffffff167424 */ /* 0x000fe200078e00ff */
[----:B------:R-:W-:Y:S01]  /*70f0*/  PRMT R10, RZ, 0x7610, R10 ;  /* 0x00007610ff0a7816 */ /* 0x000fe2000000000a */
[----:B------:R-:W-:Y:S01]  /*7100*/  IMAD.MOV.U32 R18, RZ, RZ, -0x1 ;  /* 0xffffffffff127424 */ /* 0x000fe200078e00ff */
[----:B------:R-:W-:Y:S01]  /*7110*/  ISETP.LT.U32.AND P1, PT, R8, 0x9, P1 ;  /* 0x000000090800780c */ /* 0x000fe20000f21070 */
[----:B------:R-:W-:Y:S01]  /*7120*/  IMAD.MOV.U32 R19, RZ, RZ, -0x1 ;  /* 0xffffffffff137424 */ /* 0x000fe200078e00ff */
[----:B------:R-:W-:Y:S01]  /*7130*/  PLOP3.LUT P3, PT, PT, PT, UP0, 0x80, 0x0 ;  /* 0x000000000000781c */ /* 0x000fe20003f6f008 */
[----:B------:R-:W0:Y:S01]  /*7140*/  @P4 S2R R5, SR_CgaCtaId ;  /* 0x0000000000054919 */ /* 0x000e220000008800 */
[----:B------:R-:W-:-:S04]  /*7150*/  @P4 MOV R4, 0x400 ;  /* 0x0000040000044802 */ /* 0x000fc80000000f00 */
[----:B0-----:R-:W-:Y:S01]  /*7160*/  @P4 LEA R6, R5, R4, 0x18 ;  /* 0x0000000405064211 */ /* 0x001fe200078ec0ff */
[----:B------:R-:W-:Y:S01]  /*7170*/  IMAD.WIDE.U32 R4, R7, 0x38e38e39, RZ ;  /* 0x38e38e3907047825 */ /* 0x000fe200078e00ff */
[----:B------:R-:W-:Y:S02]  /*7180*/  SEL R4, RZ, 0x1, !P1 ;  /* 0x00000001ff047807 */ /* 0x000fe40004800000 */
[----:B------:R0:W-:Y:S02]  /*7190*/  @P4 SYNCS.ARRIVE.TRANS64.A1T0 RZ, [R6+URZ+0xc8], RZ ;  /* 0x0000c8ff06ff49a7 */ /* 0x0001e4000810003f */
[----:B------:R-:W-:Y:S02]  /*71a0*/  LOP3.LUT R3, R3, R4, RZ, 0x3c, !PT ;  /* 0x0000000403037212 */ /* 0x000fe400078e3cff */
[----:B------:R-:W-:Y:S02]  /*71b0*/  PRMT R4, RZ, 0x7610, R4 ;  /* 0x00007610ff047816 */ /* 0x000fe40000000004 */
[----:B0-----:R-:W-:-:S04]  /*71c0*/  SHF.R.U32.HI R6, RZ, 0x1, R5 ;  /* 0x00000001ff067819 */ /* 0x001fc80000011605 */
[----:B------:R-:W-:Y:S01]  /*71d0*/  @P3 LOP3.LUT R3, R3, 0x1, R6, 0x78, !PT ;  /* 0x0000000103033812 */ /* 0x000fe200078e7806 */
[----:B------:R-:W-:Y:S01]  /*71e0*/  IMAD R8, R6, -0x9, R7 ;  /* 0xfffffff706087824 */ /* 0x000fe200078e0207 */
[----:B--2---:R-:W-:-:S04]  /*71f0*/  IADD3 R16, P4, R16, R24, RZ ;  /* 0x0000001810107210 */ /* 0x004fc80007f9e0ff */
[----:B------:R-:W-:Y:S01]  /*7200*/  ISETP.GE.U32.AND P1, PT, R16, UR4, PT ;  /* 0x0000000410007c0c */ /* 0x000fe2000bf26070 */
[----:B------:R-:W-:-:S05]  /*7210*/  IMAD.X R17, R17, 0x1, R0, P4 ;  /* 0x0000000111117824 */ /* 0x000fca00020e0600 */
[----:B------:R-:W-:-:S13]  /*7220*/  ISETP.GE.U32.AND.EX P1, PT, R17, UR5, PT, P1 ;  /* 0x0000000511007c0c */ /* 0x000fda000bf26110 */
[----:B------:R-:W-:Y:S05]  /*7230*/  @P1 BRA `(.L_x_177) ;  /* 0x0000000400501947 */ /* 0x000fea0003800000 */
[----:B------:R-:W0:Y:S01]  /*7240*/  S2R R13, SR_CTAID.X ;  /* 0x00000000000d7919 */ /* 0x000e220000002500 */
[----:B------:R-:W-:Y:S01]  /*7250*/  ULDC.64 UR4, c[0x0][0x628] ;  /* 0x00018a0000047ab9 */ /* 0x000fe20000000a00 */
[----:B------:R-:W-:Y:S01]  /*7260*/  ULDC UR7, c[0x0][0x630] ;  /* 0x00018c0000077ab9 */ /* 0x000fe20000000800 */
[----:B------:R-:W-:Y:S01]  /*7270*/  ISETP.NE.U32.AND P1, PT, RZ, UR4, PT ;  /* 0x00000004ff007c0c */ /* 0x000fe2000bf25070 */
[----:B------:R-:W1:Y:S01]  /*7280*/  S2R R14, SR_CTAID.Y ;  /* 0x00000000000e7919 */ /* 0x000e620000002600 */
[----:B------:R-:W-:Y:S01]  /*7290*/  ULDC UR8, c[0x0][0x150] ;  /* 0x0000540000087ab9 */ /* 0x000fe20000000800 */
[----:B------:R-:W-:Y:S01]  /*72a0*/  IMAD.MOV.U32 R4, RZ, RZ, R16 ;  /* 0x000000ffff047224 */ /* 0x000fe200078e0010 */
[----:B------:R-:W-:Y:S01]  /*72b0*/  ISETP.NE.AND.EX P1, PT, RZ, UR5, PT, P1 ;  /* 0x00000005ff007c0c */ /* 0x000fe2000bf25310 */
[----:B------:R-:W-:Y:S01]  /*72c0*/  IMAD.MOV.U32 R5, RZ, RZ, R17 ;  /* 0x000000ffff057224 */ /* 0x000fe200078e0011 */
[----:B0-----:R-:W-:-:S11]  /*72d0*/  I2FP.F32.U32 R18, R13 ;  /* 0x0000000d00127245 */ /* 0x001fd60000201000 */
[----:B------:R-:W-:Y:S05]  /*72e0*/  @!P1 BRA `(.L_x_178) ;  /* 0x0000000000289947 */ /* 0x000fea0003800000 */
[----:B------:R-:W-:Y:S02]  /*72f0*/  ULDC UR6, c[0x0][0x634] ;  /* 0x00018d0000067ab9 */ /* 0x000fe40000000800 */
[----:B------:R-:W-:-:S05]  /*7300*/  IADD3 R5, P1, R16, UR6, RZ ;  /* 0x0000000610057c10 */ /* 0x000fca000ff3e0ff */
[----:B------:R-:W-:-:S04]  /*7310*/  IMAD.X R15, RZ, RZ, R17, P1 ;  /* 0x000000ffff0f7224 */ /* 0x000fc800008e0611 */
[----:B------:R-:W-:-:S04]  /*7320*/  IMAD.WIDE.U32 R6, R15, UR4, RZ ;  /* 0x000000040f067c25 */ /* 0x000fc8000f8e00ff */
[----:B------:R-:W-:-:S04]  /*7330*/  IMAD.WIDE.U32 R6, P1, R5, UR5, R6 ;  /* 0x0000000505067c25 */ /* 0x000fc8000f820006 */
[----:B------:R-:W-:-:S04]  /*7340*/  IMAD.WIDE.U32 R4, R5, UR4, RZ ;  /* 0x0000000405047c25 */ /* 0x000fc8000f8e00ff */
[----:B------:R-:W-:Y:S01]  /*7350*/  IMAD.MOV.U32 R4, RZ, RZ, R7 ;  /* 0x000000ffff047224 */ /* 0x000fe200078e0007 */
[----:B------:R-:W-:Y:S01]  /*7360*/  IADD3 RZ, P3, R5, R6, RZ ;  /* 0x0000000605ff7210 */ /* 0x000fe20007f7e0ff */
[----:B------:R-:W-:-:S04]  /*7370*/  IMAD.X R5, RZ, RZ, RZ, P1 ;  /* 0x000000ffff057224 */ /* 0x000fc800008e06ff */
[----:B------:R-:W-:-:S08]  /*7380*/  IMAD.WIDE.U32.X R4, R15, UR5, R4, P3 ;  /* 0x000000050f047c25 */ /* 0x000fd000098e0404 */
.L_x_178:
[--C-:B------:R-:W-:Y:S01]  /*7390*/  SHF.R.U64 R19, R4, UR7, R5.reuse ;  /* 0x0000000704137c19 */ /* 0x100fe20008001205 */
[----:B------:R-:W-:Y:S01]  /*73a0*/  FMUL R18, R18, UR8 ;  /* 0x0000000812127c20 */ /* 0x000fe20008400000 */
[----:B------:R-:W-:Y:S01]  /*73b0*/  SHF.R.U32.HI R4, RZ, UR7, R5 ;  /* 0x00000007ff047c19 */ /* 0x000fe20008011605 */
[----:B------:R-:W0:Y:S01]  /*73c0*/  LDC R6, c[0x0][0x144] ;  /* 0x00005100ff067b82 */ /* 0x000e220000000800 */
[----:B------:R-:W-:Y:S01]  /*73d0*/  IADD3 R5, P1, RZ, -R19, RZ ;  /* 0x80000013ff057210 */ /* 0x000fe20007f3e0ff */
[----:B------:R-:W-:Y:S01]  /*73e0*/  ULDC UR6, c[0x0][0x154] ;  /* 0x0000550000067ab9 */ /* 0x000fe20000000800 */
[----:B-1----:R-:W-:Y:S01]  /*73f0*/  I2FP.F32.U32 R7, R14 ;  /* 0x0000000e00077245 */ /* 0x002fe20000201000 */
[----:B------:R-:W1:Y:S01]  /*7400*/  F2I.U32.TRUNC.NTZ R18, R18 ;  /* 0x0000001200127305 */ /* 0x000e62000020f000 */
[----:B------:R-:W-:Y:S01]  /*7410*/  ULDC.64 UR4, c[0x0][0x620] ;  /* 0x0001880000047ab9 */ /* 0x000fe20000000a00 */
[----:B------:R-:W-:Y:S01]  /*7420*/  IMAD.X R4, RZ, RZ, ~R4, P1 ;  /* 0x000000ffff047224 */ /* 0x000fe200008e0e04 */
[----:B------:R-:W-:Y:S01]  /*7430*/  ISETP.NE.AND P4, PT, R2, 0x1, PT ;  /* 0x000000010200780c */ /* 0x000fe20003f85270 */
[----:B------:R-:W-:Y:S01]  /*7440*/  FMUL R20, R7, UR6 ;  /* 0x0000000607147c20 */ /* 0x000fe20008400000 */
[----:B------:R-:W2:Y:S01]  /*7450*/  LDC R21, c[0x0][0x148] ;  /* 0x00005200ff157b82 */ /* 0x000ea20000000800 */
[----:B------:R-:W-:Y:S01]  /*7460*/  IMAD R4, R4, UR4, RZ ;  /* 0x0000000404047c24 */ /* 0x000fe2000f8e02ff */
[----:B------:R-:W-:-:S02]  /*7470*/  ULDC.64 UR6, c[0x0][0x640] ;  /* 0x0001900000067ab9 */ /* 0x000fc40000000a00 */
[----:B------:R-:W-:Y:S01]  /*7480*/  ISETP.NE.U32.AND P1, PT, RZ, UR6, PT ;  /* 0x00000006ff007c0c */ /* 0x000fe2000bf25070 */
[----:B------:R-:W3:Y:S01]  /*7490*/  F2I.U32.TRUNC.NTZ R20, R20 ;  /* 0x0000001400147305 */ /* 0x000ee2000020f000 */
[C---:B------:R-:W-:Y:S02]  /*74a0*/  IMAD R7, R5.reuse, UR5, R4 ;  /* 0x0000000505077c24 */ /* 0x040fe4000f8e0204 */
[----:B------:R-:W-:Y:S01]  /*74b0*/  IMAD.WIDE.U32 R4, R5, UR4, R16 ;  /* 0x0000000405047c25 */ /* 0x000fe2000f8e0010 */
[----:B------:R-:W-:Y:S01]  /*74c0*/  ULDC UR4, c[0x0][0x618] ;  /* 0x0001860000047ab9 */ /* 0x000fe20000000800 */
[----:B------:R-:W-:Y:S02]  /*74d0*/  ISETP.NE.AND.EX P1, PT, RZ, UR7, PT, P1 ;  /* 0x00000007ff007c0c */ /* 0x000fe4000bf25310 */
[----:B------:R-:W-:Y:S02]  /*74e0*/  IMAD.IADD R5, R5, 0x1, R7 ;  /* 0x0000000105057824 */ /* 0x000fe400078e0207 */
[----:B-1----:R-:W-:-:S03]  /*74f0*/  IMAD.MOV R18, RZ, RZ, -R18 ;  /* 0x000000ffff127224 */ /* 0x002fc600078e0a12 */
[----:B------:R-:W-:Y:S01]  /*7500*/  SHF.R.U64 R15, R4, UR4, R5 ;  /* 0x00000004040f7c19 */ /* 0x000fe20008001205 */
[----:B0-----:R-:W-:Y:S01]  /*7510*/  IMAD R13, R6, R18, R13 ;  /* 0x00000012060d7224 */ /* 0x001fe200078e020d */
[----:B------:R-:W-:Y:S01]  /*7520*/  SHF.R.U32.HI R4, RZ, UR4, R5 ;  /* 0x00000004ff047c19 */ /* 0x000fe20008011605 */
[----:B------:R-:W-:Y:S01]  /*7530*/  ULDC UR4, c[0x0][0x608] ;  /* 0x0001820000047ab9 */ /* 0x000fe20000000800 */
[----:B---3--:R-:W-:Y:S02]  /*7540*/  IMAD.MOV R6, RZ, RZ, -R20 ;  /* 0x000000ffff067224 */ /* 0x008fe400078e0a14 */
[--C-:B------:R-:W-:Y:S02]  /*7550*/  SHF.R.U64 R18, R15, UR4, R4.reuse ;  /* 0x000000040f127c19 */ /* 0x100fe40008001204 */
[----:B------:R-:W-:Y:S01]  /*7560*/  SHF.R.U32.HI R5, RZ, UR4, R4 ;  /* 0x00000004ff057c19 */ /* 0x000fe20008011604 */
[----:B------:R-:W-:Y:S01]  /*7570*/  ULDC UR4, c[0x0][0x658] ;  /* 0x0001960000047ab9 */ /* 0x000fe20000000800 */
[----:B--2---:R-:W-:-:S02]  /*7580*/  @P4 IMAD R13, R21, R6, R14 ;  /* 0x00000006150d4224 */ /* 0x004fc400078e020e */
[--C-:B------:R-:W-:Y:S02]  /*7590*/  SHF.R.U64 R14, R18, UR4, R5.reuse ;  /* 0x00000004120e7c19 */ /* 0x100fe40008001205 */
[----:B------:R-:W-:-:S03]  /*75a0*/  SHF.R.U32.HI R21, RZ, UR4, R5 ;  /* 0x00000004ff157c19 */ /* 0x000fc60008011605 */
[----:B------:R-:W-:Y:S02]  /*75b0*/  IMAD.MOV.U32 R6, RZ, RZ, R14 ;  /* 0x000000ffff067224 */ /* 0x000fe400078e000e */
[----:B------:R-:W-:Y:S01]  /*75c0*/  IMAD.MOV.U32 R5, RZ, RZ, R21 ;  /* 0x000000ffff057224 */ /* 0x000fe200078e0015 */
[----:B------:R-:W-:Y:S06]  /*75d0*/  @!P1 BRA `(.L_x_179) ;  /* 0x00000000002c9947 */ /* 0x000fec0003800000 */
        /* <DEDUP_REMOVED lines=9> */
[----:B------:R-:W-:-:S04]  /*7670*/  IMAD.WIDE.U32.X R4, R21, UR7, R4, P3 ;  /* 0x0000000715047c25 */ /* 0x000fc800098e0404 */
[----:B------:R-:W-:-:S07]  /*7680*/  IMAD.MOV.U32 R6, RZ, RZ, R4 ;  /* 0x000000ffff067224 */ /* 0x000fce00078e0004 */
.L_x_179:
[----:B------:R-:W-:Y:S01]  /*7690*/  ULDC UR4, c[0x0][0x648] ;  /* 0x0001920000047ab9 */ /* 0x000fe20000000800 */
[----:B------:R-:W-:Y:S01]  /*76a0*/  LOP3.LUT R4, R18, UR16, RZ, 0xc0, !PT ;  /* 0x0000001012047c12 */ /* 0x000fe2000f8ec0ff */
[----:B------:R-:W-:Y:S01]  /*76b0*/  ULDC UR5, c[0x0][0x610] ;  /* 0x0001840000057ab9 */ /* 0x000fe20000000800 */
[----:B------:R-:W-:Y:S01]  /*76c0*/  SHF.R.U64 R5, R6, UR4, R5 ;  /* 0x0000000406057c19 */ /* 0x000fe20008001205 */
[----:B------:R-:W-:Y:S01]  /*76d0*/  ULDC UR4, c[0x0][0x638] ;  /* 0x00018e0000047ab9 */ /* 0x000fe20000000800 */
[----:B------:R-:W-:-:S03]  /*76e0*/  LOP3.LUT R15, R15, UR15, RZ, 0xc0, !PT ;  /* 0x0000000f0f0f7c12 */ /* 0x000fc6000f8ec0ff */
[----:B------:R-:W-:Y:S02]  /*76f0*/  IMAD.MOV R7, RZ, RZ, -R5 ;  /* 0x000000ffff077224 */ /* 0x000fe400078e0a05 */
[----:B------:R-:W-:Y:S02]  /*7700*/  IMAD R4, R5, UR17, R4 ;  /* 0x0000001105047c24 */ /* 0x000fe4000f8e0204 */
[----:B------:R-:W-:Y:S01]  /*7710*/  IMAD R14, R7, UR4, R14 ;  /* 0x00000004070e7c24 */ /* 0x000fe2000f8e020e */
[----:B------:R-:W-:Y:S01]  /*7720*/  ULDC UR4, c[0x0][0x600] ;  /* 0x0001800000047ab9 */ /* 0x000fe20000000800 */
[----:B------:R-:W-:Y:S02]  /*7730*/  IMAD R13, R4, UR5, R13 ;  /* 0x00000005040d7c24 */ /* 0x000fe4000f8e020d */
[----:B------:R-:W-:Y:S02]  /*7740*/  IMAD R14, R14, UR4, R15 ;  /* 0x000000040e0e7c24 */ /* 0x000fe4000f8e020f */
[----:B------:R-:W-:-:S03]  /*7750*/  IMAD.MOV.U32 R4, RZ, RZ, 0x1 ;  /* 0x00000001ff047424 */ /* 0x000fc600078e00ff */
[----:B------:R-:W-:Y:S02]  /*7760*/  SEL R18, R14, R13, !P4 ;  /* 0x0000000d0e127207 */ /* 0x000fe40006000000 */
[----:B------:R-:W-:-:S07]  /*7770*/  SEL R22, R13, R14, !P4 ;  /* 0x0000000e0d167207 */ /* 0x000fce0006000000 */
.L_x_177:
[----:B------:R-:W-:Y:S05]  /*7780*/  BSYNC B1 ;  /* 0x0000000000017941 */ /* 0x000fea0003800000 */
.L_x_176:
[----:B------:R-:W-:-:S13]  /*7790*/  LOP3.LUT P1, RZ, R4, 0xff, RZ, 0xc0, !PT ;  /* 0x000000ff04ff7812 */ /* 0x000fda000782c0ff */
[----:B------:R-:W-:Y:S05]  /*77a0*/  @P1 BRA `(.L_x_180) ;  /* 0xfffffff400341947 */ /* 0x000fea000383ffff */
[----:B------:R-:W-:Y:S05]  /*77b0*/  BSYNC B0 ;  /* 0x0000000000007941 */ /* 0x000fea0003800000 */
.L_x_168:
[----:B------:R-:W-:-:S03]  /*77c0*/  UMOV UR4, 0xffffffff ;  /* 0xffffffff00047882 */ /* 0x000fc60000000000 */
[----:B------:R-:W-:Y:S05]  /*77d0*/  BRA.DIV UR4, `(.L_x_181) ;  /* 0x0000000604fc7947 */ /* 0x000fea000b800000 */
[----:B------:R-:W-:-:S13]  /*77e0*/  ELECT P6, URZ, PT ;  /* 0x00000000003f782f */ /* 0x000fda00038c0000 */
.L_x_202:
[----:B------:R-:W-:Y:S04]  /*77f0*/  BSSY B0, `(.L_x_182) ;  /* 0x0000058000007945 */ /* 0x000fe80003800000 */
[----:B------:R-:W-:Y:S05]  /*7800*/  @!P6 BRA `(.L_x_183) ;  /* 0x000000040058e947 */ /* 0x000fea0003800000 */
[----:B------:R-:W-:-:S04]  /*7810*/  LOP3.LUT R23, R23, 0x2, RZ, 0xfc, !PT ;  /* 0x0000000217177812 */ /* 0x000fc800078efcff */
[----:B------:R-:W-:-:S13]  /*7820*/  ISETP.NE.AND P0, PT, R23, 0x3, PT ;  /* 0x000000031700780c */ /* 0x000fda0003f05270 */
[----:B------:R-:W-:Y:S05]  /*7830*/  @!P0 BRA `(.L_x_184) ;  /* 0x0000000000048947 */ /* 0x000fea0003800000 */
[----:B------:R-:W-:Y:S01]  /*7840*/  BPT.TRAP 0x1 ;  /* 0x000000040000795c */ /* 0x000fe20000300000 */
.L_x_184:
[----:B------:R-:W0:Y:S01]  /*7850*/  S2R R5, SR_CgaCtaId ;  /* 0x0000000000057919 */ /* 0x000e220000008800 */
[----:B------:R-:W-:Y:S02]  /*7860*/  MOV R0, 0x400 ;  /* 0x0000040000007802 */ /* 0x000fe40000000f00 */
[----:B------:R-:W-:Y:S02]  /*7870*/  SHF.L.U32 R2, R3, 0x1f, RZ ;  /* 0x0000001f03027819 */ /* 0x000fe400000006ff */
[----:B0-----:R-:W-:-:S05]  /*7880*/  LEA R5, R5, R0, 0x18 ;  /* 0x0000000005057211 */ /* 0x001fca00078ec0ff */
[----:B------:R-:W-:-:S04]  /*7890*/  VIADD R5, R5, 0x48 ;  /* 0x0000004805057836 */ /* 0x000fc80000000000 */
[C---:B------:R-:W-:Y:S02]  /*78a0*/  IMAD R7, R8.reuse, 0x8, R5 ;  /* 0x0000000808077824 */ /* 0x040fe400078e0205 */
[----:B------:R-:W-:Y:S02]  /*78b0*/  VIADD R8, R8, 0x1 ;  /* 0x0000000108087836 */ /* 0x000fe40000000000 */
[----:B------:R-:W0:Y:S03]  /*78c0*/  SYNCS.PHASECHK.TRANS64.TRYWAIT P0, [R7+URZ], R2 ;  /* 0x00000002070075a7 */ /* 0x000e26000800017f */
[----:B------:R-:W-:-:S04]  /*78d0*/  ISETP.NE.AND P1, PT, R8, 0x9, PT ;  /* 0x000000090800780c */ /* 0x000fc80003f25270 */
[----:B------:R-:W-:Y:S02]  /*78e0*/  SEL R0, RZ, 0x1, P1 ;  /* 0x00000001ff007807 */ /* 0x000fe40000800000 */
[----:B------:R-:W-:Y:S02]  /*78f0*/  SEL R8, R8, RZ, P1 ;  /* 0x000000ff08087207 */ /* 0x000fe40000800000 */
[----:B------:R-:W-:-:S03]  /*7900*/  LOP3.LUT R9, R3, R0, RZ, 0x3c, !PT ;  /* 0x0000000003097212 */ /* 0x000fc600078e3cff */
[----:B------:R-:W-:Y:S01]  /*7910*/  IMAD R6, R8, 0x8, R5 ;  /* 0x0000000808067824 */ /* 0x000fe200078e0205 */
[----:B------:R-:W-:Y:S01]  /*7920*/  SHF.L.U32 R3, R9, 0x1f, RZ ;  /* 0x0000001f09037819 */ /* 0x000fe200000006ff */
[----:B0-----:R-:W-:Y:S06]  /*7930*/  @!P0 BRA `(.L_x_185) ;  /* 0x0000000400c48947 */ /* 0x001fec0003800000 */
.L_x_203:
[----:B------:R-:W1:Y:S01]  /*7940*/  SYNCS.PHASECHK.TRANS64.TRYWAIT P0, [R6+URZ], R3 ;  /* 0x00000003060075a7 */ /* 0x000e62000800017f */
[----:B------:R-:W-:-:S05]  /*7950*/  VIADD R0, R8, 0x1 ;  /* 0x0000000108007836 */ /* 0x000fca0000000000 */
[----:B------:R-:W-:-:S04]  /*7960*/  ISETP.NE.AND P1, PT, R0, 0x9, PT ;  /* 0x000000090000780c */ /* 0x000fc80003f25270 */
[----:B0-----:R-:W-:Y:S02]  /*7970*/  SEL R2, RZ, 0x1, P1 ;  /* 0x00000001ff027807 */ /* 0x001fe40000800000 */
[----:B------:R-:W-:Y:S02]  /*7980*/  SEL R0, R0, RZ, P1 ;  /* 0x000000ff00007207 */ /* 0x000fe40000800000 */
[----:B------:R-:W-:-:S03]  /*7990*/  LOP3.LUT R9, R9, R2, RZ, 0x3c, !PT ;  /* 0x0000000209097212 */ /* 0x000fc600078e3cff */
[----:B------:R-:W-:Y:S01]  /*79a0*/  IMAD R7, R0, 0x8, R5 ;  /* 0x0000000800077824 */ /* 0x000fe200078e0205 */
[----:B------:R-:W-:Y:S01]  /*79b0*/  SHF.L.U32 R4, R9, 0x1f, RZ ;  /* 0x0000001f09047819 */ /* 0x000fe200000006ff */
[----:B-1----:R-:W-:Y:S06]  /*79c0*/  @!P0 BRA `(.L_x_186) ;  /* 0x0000000400b48947 */ /* 0x002fec0003800000 */
.L_x_204:
[----:B------:R-:W1:Y:S01]  /*79d0*/  SYNCS.PHASECHK.TRANS64.TRYWAIT P0, [R7+URZ], R4 ;  /* 0x00000004070075a7 */ /* 0x000e62000800017f */
[----:B------:R-:W-:-:S05]  /*79e0*/  VIADD R0, R0, 0x1 ;  /* 0x0000000100007836 */ /* 0x000fca0000000000 */
[----:B------:R-:W-:-:S04]  /*79f0*/  ISETP.NE.AND P1, PT, R0, 0x9, PT ;  /* 0x000000090000780c */ /* 0x000fc80003f25270 */
[----:B------:R-:W-:Y:S02]  /*7a00*/  SEL R2, RZ, 0x1, P1 ;  /* 0x00000001ff027807 */ /* 0x000fe40000800000 */
[----:B------:R-:W-:Y:S02]  /*7a10*/  SEL R0, R0, RZ, P1 ;  /* 0x000000ff00007207 */ /* 0x000fe40000800000 */
[----:B------:R-:W-:-:S03]  /*7a20*/  LOP3.LUT R9, R9, R2, RZ, 0x3c, !PT ;  /* 0x0000000209097212 */ /* 0x000fc600078e3cff */
[----:B0-----:R-:W-:Y:S01]  /*7a30*/  IMAD R6, R0, 0x8, R5 ;  /* 0x0000000800067824 */ /* 0x001fe200078e0205 */
[----:B------:R-:W-:Y:S01]  /*7a40*/  SHF.L.U32 R3, R9, 0x1f, RZ ;  /* 0x0000001f09037819 */ /* 0x000fe200000006ff */
[----:B-1----:R-:W-:Y:S06]  /*7a50*/  @!P0 BRA `(.L_x_187) ;  /* 0x0000000400a48947 */ /* 0x002fec0003800000 */
.L_x_205:
        /* <DEDUP_REMOVED lines=9> */
.L_x_206:
        /* <DEDUP_REMOVED lines=9> */
.L_x_207:
        /* <DEDUP_REMOVED lines=9> */
.L_x_208:
        /* <DEDUP_REMOVED lines=9> */
.L_x_209:
[----:B------:R-:W1:Y:S01]  /*7ca0*/  SYNCS.PHASECHK.TRANS64.TRYWAIT P0, [R6+URZ], R3 ;  /* 0x00000003060075a7 */ /* 0x000e62000800017f */
[----:B------:R-:W-:-:S05]  /*7cb0*/  VIADD R0, R0, 0x1 ;  /* 0x0000000100007836 */ /* 0x000fca0000000000 */
[----:B------:R-:W-:-:S04]  /*7cc0*/  ISETP.NE.AND P1, PT, R0, 0x9, PT ;  /* 0x000000090000780c */ /* 0x000fc80003f25270 */
[----:B------:R-:W-:Y:S02]  /*7cd0*/  SEL R2, RZ, 0x1, P1 ;  /* 0x00000001ff027807 */ /* 0x000fe40000800000 */
[----:B------:R-:W-:Y:S02]  /*7ce0*/  SEL R0, R0, RZ, P1 ;  /* 0x000000ff00007207 */ /* 0x000fe40000800000 */
[----:B------:R-:W-:Y:S01]  /*7cf0*/  LOP3.LUT R2, R9, R2, RZ, 0x3c, !PT ;  /* 0x0000000209027212 */ /* 0x000fe200078e3cff */
[----:B-1----:R-:W-:Y:S06]  /*7d00*/  @!P0 BRA `(.L_x_192) ;  /* 0x00000004005c8947 */ /* 0x002fec0003800000 */
.L_x_210:
[----:B------:R-:W-:Y:S01]  /*7d10*/  IMAD R5, R0, 0x8, R5 ;  /* 0x0000000800057824 */ /* 0x000fe200078e0205 */
[----:B------:R-:W-:-:S07]  /*7d20*/  SHF.L.U32 R0, R2, 0x1f, RZ ;  /* 0x0000001f02007819 */ /* 0x000fce00000006ff */
.L_x_193:
[----:B--2---:R2:W3:Y:S02]  /*7d30*/  SYNCS.PHASECHK.TRANS64.TRYWAIT P0, [R5+URZ], R0 ;  /* 0x00000000050075a7 */ /* 0x0044e4000800017f */
[----:B---3--:R-:W-:Y:S05]  /*7d40*/  @!P0 NANOSLEEP.SYNCS 0x989680 ;  /* 0x009896800000895d */ /* 0x008fea0003900000 */
[----:B------:R-:W3:Y:S02]  /*7d50*/  @!P0 SYNCS.PHASECHK.TRANS64 P0, [R5+URZ], R0 ;  /* 0x00000000050085a7 */ /* 0x000ee4000800007f */
[----:B---3--:R-:W-:Y:S05]  /*7d60*/  @!P0 BRA `(.L_x_193) ;  /* 0xfffffffc00f08947 */ /* 0x008fea000383ffff */
.L_x_183:
[----:B------:R-:W-:Y:S05]  /*7d70*/  BSYNC B0 ;  /* 0x0000000000007941 */ /* 0x000fea0003800000 */
.L_x_182:
[----:B------:R-:W-:Y:S05]  /*7d80*/  EXIT ;  /* 0x000000000000794d */ /* 0x000fea0003800000 */
.L_x_20:
[----:B0-----:R-:W-:-:S04]  /*7d90*/  IMAD.U32 R3, RZ, RZ, UR43 ;  /* 0x0000002bff037e24 */ /* 0x001fc8000f8e00ff */
[----:B------:R0:W1:Y:S03]  /*7da0*/  SYNCS.PHASECHK.TRANS64.TRYWAIT P0, [R3+URZ+-0x8], R0 ;  /* 0xfffff800030075a7 */ /* 0x000066000800017f */
[----:B-1----:R-:W-:Y:S05]  /*7db0*/  @!P0 NANOSLEEP.SYNCS 0x989680 ;  /* 0x009896800000895d */ /* 0x002fea0003900000 */
[----:B------:R-:W1:Y:S02]  /*7dc0*/  @!P0 SYNCS.PHASECHK.TRANS64 P0, [R3+URZ+-0x8], R0 ;  /* 0xfffff800030085a7 */ /* 0x000e64000800007f */
[----:B-1----:R-:W-:Y:S05]  /*7dd0*/  @!P0 BRA `(.L_x_20) ;  /* 0xfffffffc00ec8947 */ /* 0x002fea000383ffff */
[----:B------:R-:W-:Y:S05]  /*7de0*/  BRA `(.L_x_194) ;  /* 0xffffff9800a47947 */ /* 0x000fea000383ffff */
.L_x_25:
[----:B-1----:R1:W2:Y:S02]  /*7df0*/  SYNCS.PHASECHK.TRANS64.TRYWAIT P1, [R3+URZ], R0 ;  /* 0x00000000030075a7 */ /* 0x0022a4000802017f */
[----:B--2---:R-:W-:Y:S05]  /*7e00*/  @!P1 NANOSLEEP.SYNCS 0x989680 ;  /* 0x009896800000995d */ /* 0x004fea0003900000 */
[----:B------:R-:W2:Y:S02]  /*7e10*/  @!P1 SYNCS.PHASECHK.TRANS64 P1, [R3+URZ], R0 ;  /* 0x00000000030095a7 */ /* 0x000ea4000802007f */
[----:B--2---:R-:W-:Y:S05]  /*7e20*/  @!P1 BRA `(.L_x_25) ;  /* 0xfffffffc00f09947 */ /* 0x004fea000383ffff */
[----:B------:R-:W-:Y:S05]  /*7e30*/  BRA `(.L_x_24) ;  /* 0xffffff9c00187947 */ /* 0x000fea000383ffff */
.L_x_30:
[----:B-1----:R-:W-:-:S04]  /*7e40*/  IMAD.U32 R5, RZ, RZ, UR4 ;  /* 0x00000004ff057e24 */ /* 0x002fc8000f8e00ff */
[----:B------:R1:W2:Y:S03]  /*7e50*/  SYNCS.PHASECHK.TRANS64.TRYWAIT P1, [R5+URZ], R4 ;  /* 0x00000004050075a7 */ /* 0x0002a6000802017f */
[----:B--2---:R-:W-:Y:S05]  /*7e60*/  @!P1 NANOSLEEP.SYNCS 0x989680 ;  /* 0x009896800000995d */ /* 0x004fea0003900000 */
[----:B------:R-:W2:Y:S02]  /*7e70*/  @!P1 SYNCS.PHASECHK.TRANS64 P1, [R5+URZ], R4 ;  /* 0x00000004050095a7 */ /* 0x000ea4000802007f */
[----:B--2---:R-:W-:Y:S05]  /*7e80*/  @!P1 BRA `(.L_x_30) ;  /* 0xfffffffc00ec9947 */ /* 0x004fea000383ffff */
[----:B------:R-:W-:Y:S05]  /*7e90*/  BRA `(.L_x_29) ;  /* 0xffffff9c00e87947 */ /* 0x000fea000383ffff */
.L_x_36:
[----:B0-----:R-:W-:-:S04]  /*7ea0*/  IMAD.U32 R3, RZ, RZ, UR43 ;  /* 0x0000002bff037e24 */ /* 0x001fc8000f8e00ff */
[----:B------:R0:W1:Y:S03]  /*7eb0*/  SYNCS.PHASECHK.TRANS64.TRYWAIT P0, [R3+URZ+0x8], R0 ;  /* 0x00000800030075a7 */ /* 0x000066000800017f */
[----:B-1----:R-:W-:Y:S05]  /*7ec0*/  @!P0 NANOSLEEP.SYNCS 0x989680 ;  /* 0x009896800000895d */ /* 0x002fea0003900000 */
[----:B------:R-:W1:Y:S02]  /*7ed0*/  @!P0 SYNCS.PHASECHK.TRANS64 P0, [R3+URZ+0x8], R0 ;  /* 0x00000800030085a7 */ /* 0x000e64000800007f */
[----:B-1----:R-:W-:Y:S05]  /*7ee0*/  @!P0 BRA `(.L_x_36) ;  /* 0xfffffffc00ec8947 */ /* 0x002fea000383ffff */
[----:B------:R-:W-:Y:S05]  /*7ef0*/  BRA `(.L_x_195) ;  /* 0xffffffa400287947 */ /* 0x000fea000383ffff */
.L_x_169:
[----:B------:R-:W-:Y:S01]  /*7f00*/  BSSY B1, `(.L_x_196) ;  /* 0x0000006000017945 */ /* 0x000fe20003800000 */
[----:B------:R-:W-:-:S07]  /*7f10*/  IMAD.MOV.U32 R15, RZ, RZ, -0x1 ;  /* 0xffffffffff0f7424 */ /* 0x000fce00078e00ff */
[----:B-----5:R-:W-:Y:S05]  /*7f20*/  WARPSYNC.COLLECTIVE R15, `(.L_x_197) ;  /* 0x000000000f0c7348 */ /* 0x020fea0003c00000 */
[----:B------:R-:W-:Y:S02]  /*7f30*/  ELECT P6, UR62, PT ;  /* 0x00000000003e782f */ /* 0x000fe400038c0000 */
[----:B------:R-:W-:Y:S01]  /*7f40*/  MOV R14, UR62 ;  /* 0x0000003e000e7c02 */ /* 0x000fe20008000f00 */
[----:B-----5:R-:W-:Y:S10]  /*7f50*/  ENDCOLLECTIVE ;  /* 0x000000000000791b */ /* 0x020ff40003800000 */
.L_x_197:
[----:B------:R-:W-:Y:S05]  /*7f60*/  BSYNC B1 ;  /* 0x0000000000017941 */ /* 0x000fea0003800000 */
.L_x_196:
[----:B------:R-:W-:Y:S05]  /*7f70*/  BRA `(.L_x_198) ;  /* 0xffffffec004c7947 */ /* 0x000fea000383ffff */
.L_x_172:
[----:B-1----:R1:W2:Y:S02]  /*7f80*/  SYNCS.PHASECHK.TRANS64.TRYWAIT P1, [R13+URZ+0x48], R6 ;  /* 0x000048060d0075a7 */ /* 0x0022a4000802017f */
[----:B--2---:R-:W-:Y:S05]  /*7f90*/  @!P1 NANOSLEEP.SYNCS 0x989680 ;  /* 0x009896800000995d */ /* 0x004fea0003900000 */
[----:B------:R-:W2:Y:S02]  /*7fa0*/  @!P1 SYNCS.PHASECHK.TRANS64 P1, [R13+URZ+0x48], R6 ;  /* 0x000048060d0095a7 */ /* 0x000ea4000802007f */
[----:B--2---:R-:W-:Y:S05]  /*7fb0*/  @!P1 BRA `(.L_x_172) ;  /* 0xfffffffc00f09947 */ /* 0x004fea000383ffff */
[----:B------:R-:W-:Y:S05]  /*7fc0*/  BRA `(.L_x_199) ;  /* 0xffffffec00807947 */ /* 0x000fea000383ffff */
.L_x_181:
[----:B------:R-:W-:Y:S01]  /*7fd0*/  BSSY B0, `(.L_x_200) ;  /* 0x0000006000007945 */ /* 0x000fe20003800000 */
[----:B------:R-:W-:-:S07]  /*7fe0*/  IMAD.MOV.U32 R15, RZ, RZ, -0x1 ;  /* 0xffffffffff0f7424 */ /* 0x000fce00078e00ff */
[----:B-----5:R-:W-:Y:S05]  /*7ff0*/  WARPSYNC.COLLECTIVE R15, `(.L_x_201) ;  /* 0x000000000f0c7348 */ /* 0x020fea0003c00000 */
[----:B------:R-:W-:Y:S02]  /*8000*/  ELECT P6, UR62, PT ;  /* 0x00000000003e782f */ /* 0x000fe400038c0000 */
[----:B------:R-:W-:Y:S01]  /*8010*/  MOV R14, UR62 ;  /* 0x0000003e000e7c02 */ /* 0x000fe20008000f00 */
[----:B-----5:R-:W-:Y:S10]  /*8020*/  ENDCOLLECTIVE ;  /* 0x000000000000791b */ /* 0x020ff40003800000 */
.L_x_201:
[----:B------:R-:W-:Y:S05]  /*8030*/  BSYNC B0 ;  /* 0x0000000000007941 */ /* 0x000fea0003800000 */
.L_x_200:
[----:B------:R-:W-:Y:S05]  /*8040*/  BRA `(.L_x_202) ;  /* 0xfffffff400e87947 */ /* 0x000fea000383ffff */
.L_x_185:
[----:B0-----:R0:W1:Y:S02]  /*8050*/  SYNCS.PHASECHK.TRANS64.TRYWAIT P0, [R7+URZ], R2 ;  /* 0x00000002070075a7 */ /* 0x001064000800017f */
[----:B-1----:R-:W-:Y:S05]  /*8060*/  @!P0 NANOSLEEP.SYNCS 0x989680 ;  /* 0x009896800000895d */ /* 0x002fea0003900000 */
[----:B------:R-:W1:Y:S02]  /*8070*/  @!P0 SYNCS.PHASECHK.TRANS64 P0, [R7+URZ], R2 ;  /* 0x00000002070085a7 */ /* 0x000e64000800007f */
[----:B-1----:R-:W-:Y:S05]  /*8080*/  @!P0 BRA `(.L_x_185) ;  /* 0xfffffffc00f08947 */ /* 0x002fea000383ffff */
[----:B------:R-:W-:Y:S05]  /*8090*/  BRA `(.L_x_203) ;  /* 0xfffffff800287947 */ /* 0x000fea000383ffff */
.L_x_186:
[----:B0-----:R0:W1:Y:S02]  /*80a0*/  SYNCS.PHASECHK.TRANS64.TRYWAIT P0, [R6+URZ], R3 ;  /* 0x00000003060075a7 */ /* 0x001064000800017f */
[----:B-1----:R-:W-:Y:S05]  /*80b0*/  @!P0 NANOSLEEP.SYNCS 0x989680 ;  /* 0x009896800000895d */ /* 0x002fea0003900000 */
[----:B------:R-:W1:Y:S02]  /*80c0*/  @!P0 SYNCS.PHASECHK.TRANS64 P0, [R6+URZ], R3 ;  /* 0x00000003060085a7 */ /* 0x000e64000800007f */
[----:B-1----:R-:W-:Y:S05]  /*80d0*/  @!P0 BRA `(.L_x_186) ;  /* 0xfffffffc00f08947 */ /* 0x002fea000383ffff */
[----:B------:R-:W-:Y:S05]  /*80e0*/  BRA `(.L_x_204) ;  /* 0xfffffff800387947 */ /* 0x000fea000383ffff */
.L_x_187:
[----:B0-----:R0:W1:Y:S02]  /*80f0*/  SYNCS.PHASECHK.TRANS64.TRYWAIT P0, [R7+URZ], R4 ;  /* 0x00000004070075a7 */ /* 0x001064000800017f */
[----:B-1----:R-:W-:Y:S05]  /*8100*/  @!P0 NANOSLEEP.SYNCS 0x989680 ;  /* 0x009896800000895d */ /* 0x002fea0003900000 */
[----:B------:R-:W1:Y:S02]  /*8110*/  @!P0 SYNCS.PHASECHK.TRANS64 P0, [R7+URZ], R4 ;  /* 0x00000004070085a7 */ /* 0x000e64000800007f */
[----:B-1----:R-:W-:Y:S05]  /*8120*/  @!P0 BRA `(.L_x_187) ;  /* 0xfffffffc00f08947 */ /* 0x002fea000383ffff */
[----:B------:R-:W-:Y:S05]  /*8130*/  BRA `(.L_x_205) ;  /* 0xfffffff800487947 */ /* 0x000fea000383ffff */
.L_x_188:
[----:B0-----:R0:W1:Y:S02]  /*8140*/  SYNCS.PHASECHK.TRANS64.TRYWAIT P0, [R6+URZ], R3 ;  /* 0x00000003060075a7 */ /* 0x001064000800017f */
[----:B-1----:R-:W-:Y:S05]  /*8150*/  @!P0 NANOSLEEP.SYNCS 0x989680 ;  /* 0x009896800000895d */ /* 0x002fea0003900000 */
[----:B------:R-:W1:Y:S02]  /*8160*/  @!P0 SYNCS.PHASECHK.TRANS64 P0, [R6+URZ], R3 ;  /* 0x00000003060085a7 */ /* 0x000e64000800007f */
[----:B-1----:R-:W-:Y:S05]  /*8170*/  @!P0 BRA `(.L_x_188) ;  /* 0xfffffffc00f08947 */ /* 0x002fea000383ffff */
[----:B------:R-:W-:Y:S05]  /*8180*/  BRA `(.L_x_206) ;  /* 0xfffffff800587947 */ /* 0x000fea000383ffff */
.L_x_189:
[----:B0-----:R0:W1:Y:S02]  /*8190*/  SYNCS.PHASECHK.TRANS64.TRYWAIT P0, [R7+URZ], R4 ;  /* 0x00000004070075a7 */ /* 0x001064000800017f */
[----:B-1----:R-:W-:Y:S05]  /*81a0*/  @!P0 NANOSLEEP.SYNCS 0x989680 ;  /* 0x009896800000895d */ /* 0x002fea0003900000 */
[----:B------:R-:W1:Y:S02]  /*81b0*/  @!P0 SYNCS.PHASECHK.TRANS64 P0, [R7+URZ], R4 ;  /* 0x00000004070085a7 */ /* 0x000e64000800007f */
[----:B-1----:R-:W-:Y:S05]  /*81c0*/  @!P0 BRA `(.L_x_189) ;  /* 0xfffffffc00f08947 */ /* 0x002fea000383ffff */
[----:B------:R-:W-:Y:S05]  /*81d0*/  BRA `(.L_x_207) ;  /* 0xfffffff800687947 */ /* 0x000fea000383ffff */
.L_x_190:
[----:B0-----:R0:W1:Y:S02]  /*81e0*/  SYNCS.PHASECHK.TRANS64.TRYWAIT P0, [R6+URZ], R3 ;  /* 0x00000003060075a7 */ /* 0x001064000800017f */
[----:B-1----:R-:W-:Y:S05]  /*81f0*/  @!P0 NANOSLEEP.SYNCS 0x989680 ;  /* 0x009896800000895d */ /* 0x002fea0003900000 */
[----:B------:R-:W1:Y:S02]  /*8200*/  @!P0 SYNCS.PHASECHK.TRANS64 P0, [R6+URZ], R3 ;  /* 0x00000003060085a7 */ /* 0x000e64000800007f */
[----:B-1----:R-:W-:Y:S05]  /*8210*/  @!P0 BRA `(.L_x_190) ;  /* 0xfffffffc00f08947 */ /* 0x002fea000383ffff */
[----:B------:R-:W-:Y:S05]  /*8220*/  BRA `(.L_x_208) ;  /* 0xfffffff800787947 */ /* 0x000fea000383ffff */
.L_x_191:
[----:B0-----:R0:W1:Y:S02]  /*8230*/  SYNCS.PHASECHK.TRANS64.TRYWAIT P0, [R7+URZ], R4 ;  /* 0x00000004070075a7 */ /* 0x001064000800017f */
[----:B-1----:R-:W-:Y:S05]  /*8240*/  @!P0 NANOSLEEP.SYNCS 0x989680 ;  /* 0x009896800000895d */ /* 0x002fea0003900000 */
[----:B------:R-:W1:Y:S02]  /*8250*/  @!P0 SYNCS.PHASECHK.TRANS64 P0, [R7+URZ], R4 ;  /* 0x00000004070085a7 */ /* 0x000e64000800007f */
[----:B-1----:R-:W-:Y:S05]  /*8260*/  @!P0 BRA `(.L_x_191) ;  /* 0xfffffffc00f08947 */ /* 0x002fea000383ffff */
[----:B------:R-:W-:Y:S05]  /*8270*/  BRA `(.L_x_209) ;  /* 0xfffffff800887947 */ /* 0x000fea000383ffff */
.L_x_192:
[----:B-1----:R1:W2:Y:S02]  /*8280*/  SYNCS.PHASECHK.TRANS64.TRYWAIT P0, [R6+URZ], R3 ;  /* 0x00000003060075a7 */ /* 0x0022a4000800017f */
[----:B--2---:R-:W-:Y:S05]  /*8290*/  @!P0 NANOSLEEP.SYNCS 0x989680 ;  /* 0x009896800000895d */ /* 0x004fea0003900000 */
[----:B------:R-:W2:Y:S02]  /*82a0*/  @!P0 SYNCS.PHASECHK.TRANS64 P0, [R6+URZ], R3 ;  /* 0x00000003060085a7 */ /* 0x000ea4000800007f */
[----:B--2---:R-:W-:Y:S05]  /*82b0*/  @!P0 BRA `(.L_x_192) ;  /* 0xfffffffc00f08947 */ /* 0x004fea000383ffff */
[----:B------:R-:W-:Y:S05]  /*82c0*/  BRA `(.L_x_210) ;  /* 0xfffffff800907947 */ /* 0x000fea000383ffff */
.L_x_211:
[----:B------:R-:W-:-:S00]  /*82d0*/  BRA `(.L_x_211) ;  /* 0xfffffffc00fc7947 */ /* 0x000fc0000383ffff */
[----:B------:R-:W-:-:S00]  /*82e0*/  NOP ;  /* 0x0000000000007918 */ /* 0x000fc00000000000 */
        /* <DEDUP_REMOVED lines=9> */
.L_x_212:


//--------------------- .nv.global.init           --------------------------
	.section	.nv.global.init,"aw",@progbits
.nv.global.init:
	.type		$str$22,@object
	.size		$str$22,($str$23 - $str$22)
$str$22:
        /*0000*/ 	.byte	0x6b, 0x5f, 0x74, 0x69, 0x6c, 0x65, 0x5f, 0x63, 0x6f, 0x75, 0x6e, 0x74, 0x20, 0x3e, 0x3d, 0x20
        /*0010*/ 	.byte	0x31, 0x00
	.type		$str$23,@object
	.size		$str$23,(__unnamed_1 - $str$23)
$str$23:
        /*0012*/ 	.byte	0x2f, 0x74, 0x6d, 0x70, 0x2f, 0x63, 0x75, 0x74, 0x6c, 0x61, 0x73, 0x73, 0x5f, 0x73, 0x77, 0x65
        /*0022*/ 	.byte	0x65, 0x70, 0x5f, 0x73, 0x72, 0x63, 0x2f, 0x69, 0x6e, 0x63, 0x6c, 0x75, 0x64, 0x65, 0x2f, 0x63
        /*0032*/ 	.byte	0x75, 0x74, 0x6c, 0x61, 0x73, 0x73, 0x2f, 0x67, 0x65, 0x6d, 0x6d, 0x2f, 0x63, 0x6f, 0x6c, 0x6c
        /*0042*/ 	.byte	0x65, 0x63, 0x74, 0x69, 0x76, 0x65, 0x2f, 0x73, 0x6d, 0x39, 0x30, 0x5f, 0x6d, 0x6d, 0x61, 0x5f
        /*0052*/ 	.byte	0x74, 0x6d, 0x61, 0x5f, 0x67, 0x6d, 0x6d, 0x61, 0x5f, 0x73, 0x73, 0x5f, 0x77, 0x61, 0x72, 0x70
        /*0062*/ 	.byte	0x73, 0x70, 0x65, 0x63, 0x69, 0x61, 0x6c, 0x69, 0x7a, 0x65, 0x64, 0x2e, 0x68, 0x70, 0x70, 0x00
	.type		__unnamed_1,@object
	.size		__unnamed_1,(.L_0 - __unnamed_1)
__unnamed_1:
        /*0072*/ 	.byte	0x76, 0x6f, 0x69, 0x64, 0x20, 0x63, 0x75, 0x74, 0x6c, 0x61, 0x73, 0x73, 0x3a, 0x3a, 0x67, 0x65
        /* <DEDUP_REMOVED lines=177> */
        /*0b92*/ 	.byte	0x69, 0x74, 0x79, 0x5d, 0x00
.L_0:


//--------------------- .nv.shared._ZN7cutlass13device_kernelINS_4gemm6kernel13GemmUniversalIN4cute5tupleIJiiiiEEENS1_10collective13CollectiveMmaINS1_34MainloopSm90TmaGmmaWarpSpecializedILi9ENS5_IJNS4_1CILi2EEENSA_ILi1EEESC_EEENS1_32KernelTmaWarpSpecializedPingpongEEENS5_IJNSA_ILi64EEENSA_ILi128EEENSA_ILi32EEEEEENS_10tfloat32_tENS5_IJlSC_lEEESK_SL_NS4_8TiledMMAINS4_8MMA_AtomIJNS4_4SM904GMMA30MMA_64x128x8_F32TF32TF32_SS_TNILNSP_7ScaleInE1ELSR_1EEEEEENS4_6LayoutINS5_IJSC_SC_SC_EEENS5_IJNSA_ILi0EEESW_SW_EEEEENS5_IJNS4_10UnderscoreESZ_SZ_EEEEENS4_13SM90_TMA_LOADENS4_14ComposedLayoutINS4_7SwizzleILi3ELi4ELi3EEENS4_18smem_ptr_flag_bitsILi32EEENSU_INS5_IJNSA_ILi8EEESI_EEENS5_IJSI_SC_EEEEEEEvNS4_8identityENS4_23SM90_TMA_LOAD_MULTICASTES1C_vS1D_EENS_8epilogue10collective6detail29Sm90TmaWarpSpecializedAdapterINS1H_15DefaultEpilogueISK_SL_SL_NS1G_6thread17LinearCombinationISK_Li1EffLNS1L_9ScaleType4KindE0ELNS_15FloatRoundStyleE2ESK_EENS1_15EpilogueDefaultEEEEEvvEEEEvNT_6ParamsE --------------------------
	.section	.nv.shared._ZN7cutlass13device_kernelINS_4gemm6kernel13GemmUniversalIN4cute5tupleIJiiiiEEENS1_10collective13CollectiveMmaINS1_34MainloopSm90TmaGmmaWarpSpecializedILi9ENS5_IJNS4_1CILi2EEENSA_ILi1EEESC_EEENS1_32KernelTmaWarpSpecializedPingpongEEENS5_IJNSA_ILi64EEENSA_ILi128EEENSA_ILi32EEEEEENS_10tfloat32_tENS5_IJlSC_lEEESK_SL_NS4_8TiledMMAINS4_8MMA_AtomIJNS4_4SM904GMMA30MMA_64x128x8_F32TF32TF32_SS_TNILNSP_7ScaleInE1ELSR_1EEEEEENS4_6LayoutINS5_IJSC_SC_SC_EEENS5_IJNSA_ILi0EEESW_SW_EEEEENS5_IJNS4_10UnderscoreESZ_SZ_EEEEENS4_13SM90_TMA_LOADENS4_14ComposedLayoutINS4_7SwizzleILi3ELi4ELi3EEENS4_18smem_ptr_flag_bitsILi32EEENSU_INS5_IJNSA_ILi8EEESI_EEENS5_IJSI_SC_EEEEEEEvNS4_8identityENS4_23SM90_TMA_LOAD_MULTICASTES1C_vS1D_EENS_8epilogue10collective6detail29Sm90TmaWarpSpecializedAdapterINS1H_15DefaultEpilogueISK_SL_SL_NS1G_6thread17LinearCombinationISK_Li1EffLNS1L_9ScaleType4KindE0ELNS_15FloatRoundStyleE2ESK_EENS1_15EpilogueDefaultEEEEEvvEEEEvNT_6ParamsE,"aw",@nobits
	.sectionflags	@""
	.align	16
	.zero		1024


//--------------------- .nv.shared.reserved.0     --------------------------
	.section	.nv.shared.reserved.0,"aw",@nobits
	.weak		__nv_reservedSMEM_offset_0_alias
	.size		__nv_reservedSMEM_offset_0_alias, 0, 0
	.other		__nv_reservedSMEM_offset_0_alias,@"STO_CUDA_RESERVED_SHARED STV_DEFAULT"
__nv_reservedSMEM_offset_0_alias:
	.zero		0


//--------------------- .nv.global                --------------------------
	.section	.nv.global,"aw",@nobits
.nv.global:
	.type		_ZN40_INTERNAL_e55b7fa2_4_k_cu_ce442c43_265154cute1_E,@object
	.size		_ZN40_INTERNAL_e55b7fa2_4_k_cu_ce442c43_265154cute1_E,(_ZN40_INTERNAL_e55b7fa2_4_k_cu_ce442c43_265154cuda3std3__45__cpo6cbeginE - _ZN40_INTERNAL_e55b7fa2_4_k_cu_ce442c43_265154cute1_E)
_ZN40_INTERNAL_e55b7fa2_4_k_cu_ce442c43_265154cute1_E:
	.zero		1
	.type		_ZN40_INTERNAL_e55b7fa2_4_k_cu_ce442c43_265154cuda3std3__45__cpo6cbeginE,@object
	.size		_ZN40_INTERNAL_e55b7fa2_4_k_cu_ce442c43_265154cuda3std3__45__cpo6cbeginE,(_ZN40_INTERNAL_e55b7fa2_4_k_cu_ce442c43_265154cuda3std3__48in_placeE - _ZN40_INTERNAL_e55b7fa2_4_k_cu_ce442c43_265154cuda3std3__45__cpo6cbeginE)
_ZN40_INTERNAL_e55b7fa2_4_k_cu_ce442c43_265154cuda3std3__45__cpo6cbeginE:
	.zero		1
	.type		_ZN40_INTERNAL_e55b7fa2_4_k_cu_ce442c43_265154cuda3std3__48in_placeE,@object
	.size		_ZN40_INTERNAL_e55b7fa2_4_k_cu_ce442c43_265154cuda3std3__48in_placeE,(_ZN40_INTERNAL_e55b7fa2_4_k_cu_ce442c43_265154cuda3std6ranges3__45__cpo9iter_moveE - _ZN40_INTERNAL_e55b7fa2_4_k_cu_ce442c43_265154cuda3std3__48in_placeE)
_ZN40_INTERNAL_e55b7fa2_4_k_cu_ce442c43_265154cuda3std3__48in_placeE:
	.zero		1
	.type		_ZN40_INTERNAL_e55b7fa2_4_k_cu_ce442c43_265154cuda3std6ranges3__45__cpo9iter_moveE,@object
	.size		_ZN40_INTERNAL_e55b7fa2_4_k_cu_ce442c43_265154cuda3std6ranges3__45__cpo9iter_moveE,(_ZN40_INTERNAL_e55b7fa2_4_k_cu_ce442c43_265154cuda3std3__45__cpo5beginE - _ZN40_INTERNAL_e55b7fa2_4_k_cu_ce442c43_265154cuda3std6ranges3__45__cpo9iter_moveE)
_ZN40_INTERNAL_e55b7fa2_4_k_cu_ce442c43_265154cuda3std6ranges3__45__cpo9iter_moveE:
	.zero		1
	.type		_ZN40_INTERNAL_e55b7fa2_4_k_cu_ce442c43_265154cuda3std3__45__cpo5beginE,@object
	.size		_ZN40_INTERNAL_e55b7fa2_4_k_cu_ce442c43_265154cuda3std3__45__cpo5beginE,(_ZN40_INTERNAL_e55b7fa2_4_k_cu_ce442c43_265154cuda3std3__442_GLOBAL__N__e55b7fa2_4_k_cu_ce442c43_265156ignoreE - _ZN40_INTERNAL_e55b7fa2_4_k_cu_ce442c43_265154cuda3std3__45__cpo5beginE)
_ZN40_INTERNAL_e55b7fa2_4_k_cu_ce442c43_265154cuda3std3__45__cpo5beginE:
	.zero		1
	.type		_ZN40_INTERNAL_e55b7fa2_4_k_cu_ce442c43_265154cuda3std3__442_GLOBAL__N__e55b7fa2_4_k_cu_ce442c43_265156ignoreE,@object
	.size		_ZN40_INTERNAL_e55b7fa2_4_k_cu_ce442c43_265154cuda3std3__442_GLOBAL__N__e55b7fa2_4_k_cu_ce442c43_265156ignoreE,(_ZN40_INTERNAL_e55b7fa2_4_k_cu_ce442c43_265154cute7productE - _ZN40_INTERNAL_e55b7fa2_4_k_cu_ce442c43_265154cuda3std3__442_GLOBAL__N__e55b7fa2_4_k_cu_ce442c43_265156ignoreE)
_ZN40_INTERNAL_e55b7fa2_4_k_cu_ce442c43_265154cuda3std3__442_GLOBAL__N__e55b7fa2_4_k_cu_ce442c43_265156ignoreE:
	.zero		1
	.type		_ZN40_INTERNAL_e55b7fa2_4_k_cu_ce442c43_265154cute7productE,@object
	.size		_ZN40_INTERNAL_e55b7fa2_4_k_cu_ce442c43_265154cute7productE,(_ZN40_INTERNAL_e55b7fa2_4_k_cu_ce442c43_265154cuda3std3__45__cpo3endE - _ZN40_INTERNAL_e55b7fa2_4_k_cu_ce442c43_265154cute7productE)
_ZN40_INTERNAL_e55b7fa2_4_k_cu_ce442c43_265154cute7productE:
	.zero		1
	.type		_ZN40_INTERNAL_e55b7fa2_4_k_cu_ce442c43_265154cuda3std3__45__cpo3endE,@object
	.size		_ZN40_INTERNAL_e55b7fa2_4_k_cu_ce442c43_265154cuda3std3__45__cpo3endE,(_ZN40_INTERNAL_e55b7fa2_4_k_cu_ce442c43_265154cuda3std3__419piecewise_constructE - _ZN40_INTERNAL_e55b7fa2_4_k_cu_ce442c43_265154cuda3std3__45__cpo3endE)
_ZN40_INTERNAL_e55b7fa2_4_k_cu_ce442c43_265154cuda3std3__45__cpo3endE:
	.zero		1
	.type		_ZN40_INTERNAL_e55b7fa2_4_k_cu_ce442c43_265154cuda3std3__419piecewise_constructE,@object
	.size		_ZN40_INTERNAL_e55b7fa2_4_k_cu_ce442c43_265154cuda3std3__419piecewise_constructE,(_ZN40_INTERNAL_e55b7fa2_4_k_cu_ce442c43_265154cuda3std3__45__cpo4cendE - _ZN40_INTERNAL_e55b7fa2_4_k_cu_ce442c43_265154cuda3std3__419piecewise_constructE)
_ZN40_INTERNAL_e55b7fa2_4_k_cu_ce442c43_265154cuda3std3__419piecewise_constructE:
	.zero		1
	.type		_ZN40_INTERNAL_e55b7fa2_4_k_cu_ce442c43_265154cuda3std3__45__cpo4cendE,@object
	.size		_ZN40_INTERNAL_e55b7fa2_4_k_cu_ce442c43_265154cuda3std3__45__cpo4cendE,(_ZN40_INTERNAL_e55b7fa2_4_k_cu_ce442c43_265154cuda3std6ranges3__45__cpo4swapE - _ZN40_INTERNAL_e55b7fa2_4_k_cu_ce442c43_265154cuda3std3__45__cpo4cendE)
_ZN40_INTERNAL_e55b7fa2_4_k_cu_ce442c43_265154cuda3std3__45__cpo4cendE:
	.zero		1
	.type		_ZN40_INTERNAL_e55b7fa2_4_k_cu_ce442c43_265154cuda3std6ranges3__45__cpo4swapE,@object
	.size		_ZN40_INTERNAL_e55b7fa2_4_k_cu_ce442c43_265154cuda3std6ranges3__45__cpo4swapE,(.L_8 - _ZN40_INTERNAL_e55b7fa2_4_k_cu_ce442c43_265154cuda3std6ranges3__45__cpo4swapE)
_ZN40_INTERNAL_e55b7fa2_4_k_cu_ce442c43_265154cuda3std6ranges3__45__cpo4swapE:
	.zero		1
.L_8:


//--------------------- .nv.constant0._ZN7cutlass13device_kernelINS_4gemm6kernel13GemmUniversalIN4cute5tupleIJiiiiEEENS1_10collective13CollectiveMmaINS1_34MainloopSm90TmaGmmaWarpSpecializedILi9ENS5_IJNS4_1CILi2EEENSA_ILi1EEESC_EEENS1_32KernelTmaWarpSpecializedPingpongEEENS5_IJNSA_ILi64EEENSA_ILi128EEENSA_ILi32EEEEEENS_10tfloat32_tENS5_IJlSC_lEEESK_SL_NS4_8TiledMMAINS4_8MMA_AtomIJNS4_4SM904GMMA30MMA_64x128x8_F32TF32TF32_SS_TNILNSP_7ScaleInE1ELSR_1EEEEEENS4_6LayoutINS5_IJSC_SC_SC_EEENS5_IJNSA_ILi0EEESW_SW_EEEEENS5_IJNS4_10UnderscoreESZ_SZ_EEEEENS4_13SM90_TMA_LOADENS4_14ComposedLayoutINS4_7SwizzleILi3ELi4ELi3EEENS4_18smem_ptr_flag_bitsILi32EEENSU_INS5_IJNSA_ILi8EEESI_EEENS5_IJSI_SC_EEEEEEEvNS4_8identityENS4_23SM90_TMA_LOAD_MULTICASTES1C_vS1D_EENS_8epilogue10collective6detail29Sm90TmaWarpSpecializedAdapterINS1H_15DefaultEpilogueISK_SL_SL_NS1G_6thread17LinearCombinationISK_Li1EffLNS1L_9ScaleType4KindE0ELNS_15FloatRoundStyleE2ESK_EENS1_15EpilogueDefaultEEEEEvvEEEEvNT_6ParamsE --------------------------
	.section	.nv.constant0._ZN7cutlass13device_kernelINS_4gemm6kernel13GemmUniversalIN4cute5tupleIJiiiiEEENS1_10collective13CollectiveMmaINS1_34MainloopSm90TmaGmmaWarpSpecializedILi9ENS5_IJNS4_1CILi2EEENSA_ILi1EEESC_EEENS1_32KernelTmaWarpSpecializedPingpongEEENS5_IJNSA_ILi64EEENSA_ILi128EEENSA_ILi32EEEEEENS_10tfloat32_tENS5_IJlSC_lEEESK_SL_NS4_8TiledMMAINS4_8MMA_AtomIJNS4_4SM904GMMA30MMA_64x128x8_F32TF32TF32_SS_TNILNSP_7ScaleInE1ELSR_1EEEEEENS4_6LayoutINS5_IJSC_SC_SC_EEENS5_IJNSA_ILi0EEESW_SW_EEEEENS5_IJNS4_10UnderscoreESZ_SZ_EEEEENS4_13SM90_TMA_LOADENS4_14ComposedLayoutINS4_7SwizzleILi3ELi4ELi3EEENS4_18smem_ptr_flag_bitsILi32EEENSU_INS5_IJNSA_ILi8EEESI_EEENS5_IJSI_SC_EEEEEEEvNS4_8identityENS4_23SM90_TMA_LOAD_MULTICASTES1C_vS1D_EENS_8epilogue10collective6detail29Sm90TmaWarpSpecializedAdapterINS1H_15DefaultEpilogueISK_SL_SL_NS1G_6thread17LinearCombinationISK_Li1EffLNS1L_9ScaleType4KindE0ELNS_15FloatRoundStyleE2ESK_EENS1_15EpilogueDefaultEEEEEvvEEEEvNT_6ParamsE,"a",@progbits
	.sectionflags	@""
	.align	4
.nv.constant0._ZN7cutlass13device_kernelINS_4gemm6kernel13GemmUniversalIN4cute5tupleIJiiiiEEENS1_10collective13CollectiveMmaINS1_34MainloopSm90TmaGmmaWarpSpecializedILi9ENS5_IJNS4_1CILi2EEENSA_ILi1EEESC_EEENS1_32KernelTmaWarpSpecializedPingpongEEENS5_IJNSA_ILi64EEENSA_ILi128EEENSA_ILi32EEEEEENS_10tfloat32_tENS5_IJlSC_lEEESK_SL_NS4_8TiledMMAINS4_8MMA_AtomIJNS4_4SM904GMMA30MMA_64x128x8_F32TF32TF32_SS_TNILNSP_7ScaleInE1ELSR_1EEEEEENS4_6LayoutINS5_IJSC_SC_SC_EEENS5_IJNSA_ILi0EEESW_SW_EEEEENS5_IJNS4_10UnderscoreESZ_SZ_EEEEENS4_13SM90_TMA_LOADENS4_14ComposedLayoutINS4_7SwizzleILi3ELi4ELi3EEENS4_18smem_ptr_flag_bitsILi32EEENSU_INS5_IJNSA_ILi8EEESI_EEENS5_IJSI_SC_EEEEEEEvNS4_8identityENS4_23SM90_TMA_LOAD_MULTICASTES1C_vS1D_EENS_8epilogue10collective6detail29Sm90TmaWarpSpecializedAdapterINS1H_15DefaultEpilogueISK_SL_SL_NS1G_6thread17LinearCombinationISK_Li1EffLNS1L_9ScaleType4KindE0ELNS_15FloatRoundStyleE2ESK_EENS1_15EpilogueDefaultEEEEEvvEEEEvNT_6ParamsE:
	.zero		1664


//--------------------- SYMBOLS --------------------------

	.type		.nv.reservedSmem.offset0,@object
	.size		.nv.reservedSmem.offset0,0x4
	.type		__assertfail,@function
